// auto-generated by cutlass_sweep.gemm — config: {"arch": "sm_100", "cluster_m": 1, "cluster_n": 1, "dtype": "fp32", "dtype_b": "fp32", "layout": "tn", "stages": 0, "tile_k": 32, "tile_m": 128, "tile_n": 128}
#include "cutlass/cutlass.h"
#include "cutlass/gemm/collective/collective_builder.hpp"
#include "cutlass/gemm/device/gemm_universal_adapter.h"
#include "cutlass/gemm/kernel/gemm_universal.hpp"
#include "cutlass/epilogue/collective/collective_builder.hpp"

using ElemA = float;
using ElemB = float;
using ElemCD = float;
using Acc  = float;
using TileShape    = cute::Shape<cute::_128, cute::_128, cute::_32>;
using ClusterShape = cute::Shape<cute::_1, cute::_1, cute::_1>;

using CollectiveEpilogue = typename cutlass::epilogue::collective::CollectiveBuilder<
    cutlass::arch::Sm100, cutlass::arch::OpClassTensorOp,
    TileShape, ClusterShape,
    cutlass::epilogue::collective::EpilogueTileAuto,
    Acc, Acc,
    ElemCD, cutlass::layout::RowMajor, 128 / cutlass::sizeof_bits<ElemCD>::value,
    ElemCD, cutlass::layout::RowMajor, 128 / cutlass::sizeof_bits<ElemCD>::value,
    cutlass::epilogue::collective::EpilogueScheduleAuto
  >::CollectiveOp;

using CollectiveMainloop = typename cutlass::gemm::collective::CollectiveBuilder<
    cutlass::arch::Sm100, cutlass::arch::OpClassTensorOp,
    ElemA, cutlass::layout::ColumnMajor, 128 / cutlass::sizeof_bits<ElemA>::value,
    ElemB, cutlass::layout::RowMajor, 128 / cutlass::sizeof_bits<ElemB>::value,
    Acc,
    TileShape, ClusterShape,
    cutlass::gemm::collective::StageCountAutoCarveout<static_cast<int>(sizeof(typename CollectiveEpilogue::SharedStorage))>,
    cutlass::gemm::collective::KernelScheduleAuto
  >::CollectiveOp;

using GemmKernel = cutlass::gemm::kernel::GemmUniversal<
    cute::Shape<int,int,int,int>,
    CollectiveMainloop,
    CollectiveEpilogue
>;
using Gemm = cutlass::gemm::device::GemmUniversalAdapter<GemmKernel>;

// Force the device kernel symbol into the cubin without needing a host main.
auto* _anchor = &cutlass::device_kernel<GemmKernel>;


// ===== COMPILED SASS (sm_100a) =====

	.target	sm_100a

	.elftype	@"ET_EXEC"


//--------------------- .note.nv.tkinfo           --------------------------
	.section	.note.nv.tkinfo,"",@"SHT_NOTE"
	.sectionflags	@"SHF_NOTE_NV_TKINFO"
	.tkinfo
        /*0018*/ 	.word	0x00000002
        /*0030*/ 	.string	""
        /*0030*/ 	.string	"ptxas"
        /*0030*/ 	.string	"Cuda compilation tools, release 13.0, V13.0.88"
        /*0030*/ 	.string	"Build cuda_13.0.r13.0/compiler.36424714_0"
        /*0030*/ 	.string	"-arch sm_100a -m 64 "



//--------------------- .note.nv.cuinfo           --------------------------
	.section	.note.nv.cuinfo,"",@"SHT_NOTE"
	.sectionflags	@"SHF_NOTE_NV_CUINFO"
        /*0018*/ 	.short	0x0002
        /*001a*/ 	.short	0x0064
        /*001c*/ 	.short	0x0082
	.zero		2


//--------------------- .nv.info                  --------------------------
	.section	.nv.info,"",@"SHT_CUDA_INFO"
	.align	4


	//----- nvinfo : EIATTR_REGCOUNT
	.align		4
        /*0000*/ 	.byte	0x04, 0x2f
        /*0002*/ 	.short	(.L_19 - .L_18)
	.align		4
.L_18:
        /*0004*/ 	.word	index@(_ZN7cutlass13device_kernelINS_4gemm6kernel13GemmUniversalIN4cute5tupleIJiiiiEEENS1_10collective13CollectiveMmaINS1_35MainloopSm100TmaUmmaWarpSpecializedILi6ELi2ELi4ENS5_IJNS4_1CILi1EEESB_SB_EEEEENS5_IJNSA_ILi128EEESE_NSA_ILi32EEEEEEfNS5_IJSB_llEEEfSH_NS4_8TiledMMAINS4_8MMA_AtomIJNS4_17SM100_MMA_TF32_SSINS_10tfloat32_tESL_fLi128ELi128ELNS4_4UMMA5MajorE1ELSN_1ELNSM_7ScaleInE0ELSO_0EEEEEENS4_6LayoutISC_NS5_IJNSA_ILi0EEESS_SS_EEEEENS5_IJNS4_10UnderscoreESV_SV_EEEEENS4_13SM90_TMA_LOADENS4_14ComposedLayoutINS4_7SwizzleILi2ELi5ELi2EEENS4_18smem_ptr_flag_bitsILi32EEENSR_INS5_IJSF_NSA_ILi4EEEEEENS5_IJSB_SF_EEEEEEEvNS4_8identityESY_S18_vS19_EENS_8epilogue10collective18CollectiveEpilogueINS1B_23Sm100TmaWarpSpecializedILi4ELi2ELi16ELb1ELb0EEEJSG_NS5_IJNSR_ISE_SB_EENSR_INSA_ILi16EEESB_EEEEEfNS5_IJlSB_lEEEfS1K_NS1B_6fusion15FusionCallbacksIS1F_NS1L_17LinearCombinationIffffLNS_15FloatRoundStyleE2EEESG_S1J_JEEENS4_5SM1004TMEM4LOAD26SM100_TMEM_LOAD_32dp32b16xESY_NSZ_INS10_ILi2ELi4ELi3EEES13_NSR_INS5_IJNSA_ILi8EEES1H_EEENS5_IJS1H_SB_EEEEEEENS4_39AutoVectorizingCopyWithAssumedAlignmentILi128EEENS4_14SM90_TMA_STOREES20_S22_S22_EEEvvEEEEvNT_6ParamsE)
        /*0008*/ 	.word	0x0000005b


	//----- nvinfo : EIATTR_FRAME_SIZE
	.align		4
.L_19:
        /*000c*/ 	.byte	0x04, 0x11
        /*000e*/ 	.short	(.L_21 - .L_20)
	.align		4
.L_20:
        /*0010*/ 	.word	index@($__internal_2_$__cuda_sm10x_tcgen05_guardrail_trap_unallocated_columns_being_dealloced)
        /*0014*/ 	.word	0x00000000


	//----- nvinfo : EIATTR_FRAME_SIZE
	.align		4
.L_21:
        /*0018*/ 	.byte	0x04, 0x11
        /*001a*/ 	.short	(.L_23 - .L_22)
	.align		4
.L_22:
        /*001c*/ 	.word	index@($__internal_1_$__cuda_sm10x_tcgen05_guardrail_trap_phase_invalid_during_alloc)
        /*0020*/ 	.word	0x00000000


	//----- nvinfo : EIATTR_FRAME_SIZE
	.align		4
.L_23:
        /*0024*/ 	.byte	0x04, 0x11
        /*0026*/ 	.short	(.L_25 - .L_24)
	.align		4
.L_24:
        /*0028*/ 	.word	index@($__internal_0_$__cuda_sm10x_tcgen05_guardrail_trap_col_being_dealloced_not_returned_by_alloc)
        /*002c*/ 	.word	0x00000000


	//----- nvinfo : EIATTR_FRAME_SIZE
	.align		4
.L_25:
        /*0030*/ 	.byte	0x04, 0x11
        /*0032*/ 	.short	(.L_27 - .L_26)
	.align		4
.L_26:
        /*0034*/ 	.word	index@(_ZN7cutlass13device_kernelINS_4gemm6kernel13GemmUniversalIN4cute5tupleIJiiiiEEENS1_10collective13CollectiveMmaINS1_35MainloopSm100TmaUmmaWarpSpecializedILi6ELi2ELi4ENS5_IJNS4_1CILi1EEESB_SB_EEEEENS5_IJNSA_ILi128EEESE_NSA_ILi32EEEEEEfNS5_IJSB_llEEEfSH_NS4_8TiledMMAINS4_8MMA_AtomIJNS4_17SM100_MMA_TF32_SSINS_10tfloat32_tESL_fLi128ELi128ELNS4_4UMMA5MajorE1ELSN_1ELNSM_7ScaleInE0ELSO_0EEEEEENS4_6LayoutISC_NS5_IJNSA_ILi0EEESS_SS_EEEEENS5_IJNS4_10UnderscoreESV_SV_EEEEENS4_13SM90_TMA_LOADENS4_14ComposedLayoutINS4_7SwizzleILi2ELi5ELi2EEENS4_18smem_ptr_flag_bitsILi32EEENSR_INS5_IJSF_NSA_ILi4EEEEEENS5_IJSB_SF_EEEEEEEvNS4_8identityESY_S18_vS19_EENS_8epilogue10collective18CollectiveEpilogueINS1B_23Sm100TmaWarpSpecializedILi4ELi2ELi16ELb1ELb0EEEJSG_NS5_IJNSR_ISE_SB_EENSR_INSA_ILi16EEESB_EEEEEfNS5_IJlSB_lEEEfS1K_NS1B_6fusion15FusionCallbacksIS1F_NS1L_17LinearCombinationIffffLNS_15FloatRoundStyleE2EEESG_S1J_JEEENS4_5SM1004TMEM4LOAD26SM100_TMEM_LOAD_32dp32b16xESY_NSZ_INS10_ILi2ELi4ELi3EEES13_NSR_INS5_IJNSA_ILi8EEES1H_EEENS5_IJS1H_SB_EEEEEEENS4_39AutoVectorizingCopyWithAssumedAlignmentILi128EEENS4_14SM90_TMA_STOREES20_S22_S22_EEEvvEEEEvNT_6ParamsE)
        /*0038*/ 	.word	0x00000000


	//----- nvinfo : EIATTR_MIN_STACK_SIZE
	.align		4
.L_27:
        /*003c*/ 	.byte	0x04, 0x12
        /*003e*/ 	.short	(.L_29 - .L_28)
	.align		4
.L_28:
        /*0040*/ 	.word	index@(_ZN7cutlass13device_kernelINS_4gemm6kernel13GemmUniversalIN4cute5tupleIJiiiiEEENS1_10collective13CollectiveMmaINS1_35MainloopSm100TmaUmmaWarpSpecializedILi6ELi2ELi4ENS5_IJNS4_1CILi1EEESB_SB_EEEEENS5_IJNSA_ILi128EEESE_NSA_ILi32EEEEEEfNS5_IJSB_llEEEfSH_NS4_8TiledMMAINS4_8MMA_AtomIJNS4_17SM100_MMA_TF32_SSINS_10tfloat32_tESL_fLi128ELi128ELNS4_4UMMA5MajorE1ELSN_1ELNSM_7ScaleInE0ELSO_0EEEEEENS4_6LayoutISC_NS5_IJNSA_ILi0EEESS_SS_EEEEENS5_IJNS4_10UnderscoreESV_SV_EEEEENS4_13SM90_TMA_LOADENS4_14ComposedLayoutINS4_7SwizzleILi2ELi5ELi2EEENS4_18smem_ptr_flag_bitsILi32EEENSR_INS5_IJSF_NSA_ILi4EEEEEENS5_IJSB_SF_EEEEEEEvNS4_8identityESY_S18_vS19_EENS_8epilogue10collective18CollectiveEpilogueINS1B_23Sm100TmaWarpSpecializedILi4ELi2ELi16ELb1ELb0EEEJSG_NS5_IJNSR_ISE_SB_EENSR_INSA_ILi16EEESB_EEEEEfNS5_IJlSB_lEEEfS1K_NS1B_6fusion15FusionCallbacksIS1F_NS1L_17LinearCombinationIffffLNS_15FloatRoundStyleE2EEESG_S1J_JEEENS4_5SM1004TMEM4LOAD26SM100_TMEM_LOAD_32dp32b16xESY_NSZ_INS10_ILi2ELi4ELi3EEES13_NSR_INS5_IJNSA_ILi8EEES1H_EEENS5_IJS1H_SB_EEEEEEENS4_39AutoVectorizingCopyWithAssumedAlignmentILi128EEENS4_14SM90_TMA_STOREES20_S22_S22_EEEvvEEEEvNT_6ParamsE)
        /*0044*/ 	.word	0x00000000
.L_29:


//--------------------- .nv.compat                --------------------------
	.section	.nv.compat,"",@"SHT_CUDA_COMPAT_INFO"
	.align	4
        /*0000*/ 	.byte	0x02, 0x09, 0x01, 0x00, 0x02, 0x02, 0x02, 0x00, 0x02, 0x05, 0x05, 0x00, 0x03, 0x07, 0x01, 0x01
        /*0010*/ 	.byte	0x02, 0x03, 0x01, 0x00, 0x02, 0x06, 0x01, 0x00, 0x04, 0x0b, 0x08, 0x00, 0x09, 0x00, 0x00, 0x00
        /*0020*/ 	.byte	0x00, 0x00, 0x00, 0x00


//--------------------- .nv.info._ZN7cutlass13device_kernelINS_4gemm6kernel13GemmUniversalIN4cute5tupleIJiiiiEEENS1_10collective13CollectiveMmaINS1_35MainloopSm100TmaUmmaWarpSpecializedILi6ELi2ELi4ENS5_IJNS4_1CILi1EEESB_SB_EEEEENS5_IJNSA_ILi128EEESE_NSA_ILi32EEEEEEfNS5_IJSB_llEEEfSH_NS4_8TiledMMAINS4_8MMA_AtomIJNS4_17SM100_MMA_TF32_SSINS_10tfloat32_tESL_fLi128ELi128ELNS4_4UMMA5MajorE1ELSN_1ELNSM_7ScaleInE0ELSO_0EEEEEENS4_6LayoutISC_NS5_IJNSA_ILi0EEESS_SS_EEEEENS5_IJNS4_10UnderscoreESV_SV_EEEEENS4_13SM90_TMA_LOADENS4_14ComposedLayoutINS4_7SwizzleILi2ELi5ELi2EEENS4_18smem_ptr_flag_bitsILi32EEENSR_INS5_IJSF_NSA_ILi4EEEEEENS5_IJSB_SF_EEEEEEEvNS4_8identityESY_S18_vS19_EENS_8epilogue10collective18CollectiveEpilogueINS1B_23Sm100TmaWarpSpecializedILi4ELi2ELi16ELb1ELb0EEEJSG_NS5_IJNSR_ISE_SB_EENSR_INSA_ILi16EEESB_EEEEEfNS5_IJlSB_lEEEfS1K_NS1B_6fusion15FusionCallbacksIS1F_NS1L_17LinearCombinationIffffLNS_15FloatRoundStyleE2EEESG_S1J_JEEENS4_5SM1004TMEM4LOAD26SM100_TMEM_LOAD_32dp32b16xESY_NSZ_INS10_ILi2ELi4ELi3EEES13_NSR_INS5_IJNSA_ILi8EEES1H_EEENS5_IJS1H_SB_EEEEEEENS4_39AutoVectorizingCopyWithAssumedAlignmentILi128EEENS4_14SM90_TMA_STOREES20_S22_S22_EEEvvEEEEvNT_6ParamsE --------------------------
	.section	.nv.info._ZN7cutlass13device_kernelINS_4gemm6kernel13GemmUniversalIN4cute5tupleIJiiiiEEENS1_10collective13CollectiveMmaINS1_35MainloopSm100TmaUmmaWarpSpecializedILi6ELi2ELi4ENS5_IJNS4_1CILi1EEESB_SB_EEEEENS5_IJNSA_ILi128EEESE_NSA_ILi32EEEEEEfNS5_IJSB_llEEEfSH_NS4_8TiledMMAINS4_8MMA_AtomIJNS4_17SM100_MMA_TF32_SSINS_10tfloat32_tESL_fLi128ELi128ELNS4_4UMMA5MajorE1ELSN_1ELNSM_7ScaleInE0ELSO_0EEEEEENS4_6LayoutISC_NS5_IJNSA_ILi0EEESS_SS_EEEEENS5_IJNS4_10UnderscoreESV_SV_EEEEENS4_13SM90_TMA_LOADENS4_14ComposedLayoutINS4_7SwizzleILi2ELi5ELi2EEENS4_18smem_ptr_flag_bitsILi32EEENSR_INS5_IJSF_NSA_ILi4EEEEEENS5_IJSB_SF_EEEEEEEvNS4_8identityESY_S18_vS19_EENS_8epilogue10collective18CollectiveEpilogueINS1B_23Sm100TmaWarpSpecializedILi4ELi2ELi16ELb1ELb0EEEJSG_NS5_IJNSR_ISE_SB_EENSR_INSA_ILi16EEESB_EEEEEfNS5_IJlSB_lEEEfS1K_NS1B_6fusion15FusionCallbacksIS1F_NS1L_17LinearCombinationIffffLNS_15FloatRoundStyleE2EEESG_S1J_JEEENS4_5SM1004TMEM4LOAD26SM100_TMEM_LOAD_32dp32b16xESY_NSZ_INS10_ILi2ELi4ELi3EEES13_NSR_INS5_IJNSA_ILi8EEES1H_EEENS5_IJS1H_SB_EEEEEEENS4_39AutoVectorizingCopyWithAssumedAlignmentILi128EEENS4_14SM90_TMA_STOREES20_S22_S22_EEEvvEEEEvNT_6ParamsE,"",@"SHT_CUDA_INFO"
	.sectionflags	@""
	.align	4


	//----- nvinfo : EIATTR_CUDA_API_VERSION
	.align		4
        /*0000*/ 	.byte	0x04, 0x37
        /*0002*/ 	.short	(.L_31 - .L_30)
.L_30:
        /*0004*/ 	.word	0x00000082


	//----- nvinfo : EIATTR_KPARAM_INFO
	.align		4
.L_31:
        /*0008*/ 	.byte	0x04, 0x17
        /*000a*/ 	.short	(.L_33 - .L_32)
.L_32:
        /*000c*/ 	.word	0x00000000
        /*0010*/ 	.short	0x0000
        /*0012*/ 	.short	0x0000
        /*0014*/ 	.byte	0x00, 0xf0, 0x01, 0x20


	//----- nvinfo : EIATTR_AT_ENTRY_FRAGMENTS
	.align		4
.L_33:
        /*0018*/ 	.byte	0x04, 0x4f
        /*001a*/ 	.short	(.L_35 - .L_34)


	//   ....[0]....
.L_34:
        /*001c*/ 	.word	0x00000006


	//----- nvinfo : EIATTR_RESERVED_SMEM_USED
	.align		4
.L_35:
        /*0020*/ 	.byte	0x01, 0x41
	.zero		2


	//----- nvinfo : EIATTR_SPARSE_MMA_MASK
	.align		4
        /*0024*/ 	.byte	0x03, 0x50
        /*0026*/ 	.short	0x0000


	//----- nvinfo : EIATTR_TCGEN05_1CTA_USED
	.align		4
        /*0028*/ 	.byte	0x01, 0x51
	.zero		2


	//----- nvinfo : EIATTR_MAXREG_COUNT
	.align		4
        /*002c*/ 	.byte	0x03, 0x1b
        /*002e*/ 	.short	0x00ff


	//----- nvinfo : EIATTR_NUM_BARRIERS
	.align		4
        /*0030*/ 	.byte	0x02, 0x4c
        /*0032*/ 	.byte	0x07
	.zero		1


	//----- nvinfo : EIATTR_EXTERNS
	.align		4
        /*0034*/ 	.byte	0x04, 0x0f
        /*0036*/ 	.short	(.L_37 - .L_36)


	//   ....[0]....
	.align		4
.L_36:
        /*0038*/ 	.word	index@(__assertfail)


	//----- nvinfo : EIATTR_MERCURY_ISA_VERSION
	.align		4
.L_37:
        /*003c*/ 	.byte	0x03, 0x5f
        /*003e*/ 	.short	0x0101


	//----- nvinfo : EIATTR_INT_WARP_WIDE_INSTR_OFFSETS
	.align		4
        /*0040*/ 	.byte	0x04, 0x31
        /*0042*/ 	.short	(.L_39 - .L_38)


	//   ....[0]....
.L_38:
        /*0044*/ 	.word	0x000023e0


	//   ....[1]....
        /*0048*/ 	.word	0x00003f50


	//   ....[2]....
        /*004c*/ 	.word	0x00003f80


	//   ....[3]....
        /*0050*/ 	.word	0x00003fd0


	//   ....[4]....
        /*0054*/ 	.word	0x000048e0


	//   ....[5]....
        /*0058*/ 	.word	0x00004940


	//   ....[6]....
        /*005c*/ 	.word	0x00004a30


	//   ....[7]....
        /*0060*/ 	.word	0x00004aa0


	//   ....[8]....
        /*0064*/ 	.word	0x00004ba0


	//   ....[9]....
        /*0068*/ 	.word	0x00004c10


	//   ....[10]....
        /*006c*/ 	.word	0x00004d10


	//   ....[11]....
        /*0070*/ 	.word	0x00004d90


	//   ....[12]....
        /*0074*/ 	.word	0x00004e90


	//   ....[13]....
        /*0078*/ 	.word	0x00004f60


	//   ....[14]....
        /*007c*/ 	.word	0x00005000


	//   ....[15]....
        /*0080*/ 	.word	0x000050d0


	//   ....[16]....
        /*0084*/ 	.word	0x00005180


	//   ....[17]....
        /*0088*/ 	.word	0x00005260


	//   ....[18]....
        /*008c*/ 	.word	0x000053e0


	//   ....[19]....
        /*0090*/ 	.word	0x00005520


	//----- nvinfo : EIATTR_COOP_GROUP_MASK_REGIDS
	.align		4
.L_39:
        /*0094*/ 	.byte	0x04, 0x29
        /*0096*/ 	.short	(.L_41 - .L_40)


	//   ....[0]....
.L_40:
        /*0098*/ 	.word	0xffffffff


	//   ....[1]....
        /*009c*/ 	.word	0xffffffff


	//   ....[2]....
        /*00a0*/ 	.word	0xffffffff


	//   ....[3]....
        /*00a4*/ 	.word	0xffffffff


	//   ....[4]....
        /*00a8*/ 	.word	0xffffffff


	//   ....[5]....
        /*00ac*/ 	.word	0xffffffff


	//   ....[6]....
        /*00b0*/ 	.word	0xffffffff


	//   ....[7]....
        /*00b4*/ 	.word	0xffffffff


	//   ....[8]....
        /*00b8*/ 	.word	0xffffffff


	//   ....[9]....
        /*00bc*/ 	.word	0xffffffff


	//   ....[10]....
        /*00c0*/ 	.word	0xffffffff


	//   ....[11]....
        /*00c4*/ 	.word	0xffffffff


	//   ....[12]....
        /*00c8*/ 	.word	0xffffffff


	//----- nvinfo : EIATTR_COOP_GROUP_INSTR_OFFSETS
	.align		4
.L_41:
        /*00cc*/ 	.byte	0x04, 0x28
        /*00ce*/ 	.short	(.L_43 - .L_42)


	//   ....[0]....
.L_42:
        /*00d0*/ 	.word	0x00000090


	//   ....[1]....
        /*00d4*/ 	.word	0x000004d0


	//   ....[2]....
        /*00d8*/ 	.word	0x00000680


	//   ....[3]....
        /*00dc*/ 	.word	0x00000820


	//   ....[4]....
        /*00e0*/ 	.word	0x00000920


	//   ....[5]....
        /*00e4*/ 	.word	0x00000a90


	//   ....[6]....
        /*00e8*/ 	.word	0x00000c30


	//   ....[7]....
        /*00ec*/ 	.word	0x000022b0


	//   ....[8]....
        /*00f0*/ 	.word	0x000031d0


	//   ....[9]....
        /*00f4*/ 	.word	0x000033e0


	//   ....[10]....
        /*00f8*/ 	.word	0x00003410


	//   ....[11]....
        /*00fc*/ 	.word	0x00003e40


	//   ....[12]....
        /*0100*/ 	.word	0x00004070


	//----- nvinfo : EIATTR_VRC_CTA_INIT_COUNT
	.align		4
.L_43:
        /*0104*/ 	.byte	0x02, 0x4a
        /*0106*/ 	.byte	0x80
	.zero		1


	//----- nvinfo : EIATTR_SYSCALL_OFFSETS
	.align		4
        /*0108*/ 	.byte	0x04, 0x46
        /*010a*/ 	.short	(.L_45 - .L_44)


	//   ....[0]....
.L_44:
        /*010c*/ 	.word	0x00005fb0


	//   ....[1]....
        /*0110*/ 	.word	0x000060a0


	//   ....[2]....
        /*0114*/ 	.word	0x00006820


	//   ....[3]....
        /*0118*/ 	.word	0x00006fa0


	//   ....[4]....
        /*011c*/ 	.word	0x000076f0


	//   ....[5]....
        /*0120*/ 	.word	0x00007e90


	//   ....[6]....
        /*0124*/ 	.word	0x00008630


	//   ....[7]....
        /*0128*/ 	.word	0x00008e00


	//   ....[8]....
        /*012c*/ 	.word	0x000095a0


	//   ....[9]....
        /*0130*/ 	.word	0x00009cf0


	//----- nvinfo : EIATTR_MBARRIER_INSTR_OFFSETS
	.align		4
.L_45:
        /*0134*/ 	.byte	0x04, 0x39
        /*0136*/ 	.short	(.L_47 - .L_46)


	//   ....[0]....
.L_46:
        /*0138*/ 	.word	0x000005b0
        /*013c*/ 	.word	0x000000ff
        /*0140*/ 	.word	0x00000000
        /*0144*/ 	.short	0x0100
        /*0146*/ 	.byte	0x05
	.zero		1


	//   ....[1]....
        /*0148*/ 	.word	0x000005c0
        /*014c*/ 	.word	0x000000ff
        /*0150*/ 	.word	0x00000030
        /*0154*/ 	.short	0x0100
        /*0156*/ 	.byte	0x05
	.zero		1


	//   ....[2]....
        /*0158*/ 	.word	0x000005d0
        /*015c*/ 	.word	0x000000ff
        /*0160*/ 	.word	0x00000008
        /*0164*/ 	.short	0x0100
        /*0166*/ 	.byte	0x05
	.zero		1


	//   ....[3]....
        /*0168*/ 	.word	0x000005e0
        /*016c*/ 	.word	0x000000ff
        /*0170*/ 	.word	0x00000038
        /*0174*/ 	.short	0x0100
        /*0176*/ 	.byte	0x05
	.zero		1


	//   ....[4]....
        /*0178*/ 	.word	0x000005f0
        /*017c*/ 	.word	0x000000ff
        /*0180*/ 	.word	0x00000010
        /*0184*/ 	.short	0x0100
        /*0186*/ 	.byte	0x05
	.zero		1


	//   ....[5]....
        /*0188*/ 	.word	0x00000600
        /*018c*/ 	.word	0x000000ff
        /*0190*/ 	.word	0x00000040
        /*0194*/ 	.short	0x0100
        /*0196*/ 	.byte	0x05
	.zero		1


	//   ....[6]....
        /*0198*/ 	.word	0x00000610
        /*019c*/ 	.word	0x000000ff
        /*01a0*/ 	.word	0x00000018
        /*01a4*/ 	.short	0x0100
        /*01a6*/ 	.byte	0x05
	.zero		1


	//   ....[7]....
        /*01a8*/ 	.word	0x00000620
        /*01ac*/ 	.word	0x000000ff
        /*01b0*/ 	.word	0x00000048
        /*01b4*/ 	.short	0x0100
        /*01b6*/ 	.byte	0x05
	.zero		1


	//   ....[8]....
        /*01b8*/ 	.word	0x00000630
        /*01bc*/ 	.word	0x000000ff
        /*01c0*/ 	.word	0x00000020
        /*01c4*/ 	.short	0x0100
        /*01c6*/ 	.byte	0x05
	.zero		1


	//   ....[9]....
        /*01c8*/ 	.word	0x00000640
        /*01cc*/ 	.word	0x000000ff
        /*01d0*/ 	.word	0x00000050
        /*01d4*/ 	.short	0x0100
        /*01d6*/ 	.byte	0x05
	.zero		1


	//   ....[10]....
        /*01d8*/ 	.word	0x00000650
        /*01dc*/ 	.word	0x000000ff
        /*01e0*/ 	.word	0x00000028
        /*01e4*/ 	.short	0x0100
        /*01e6*/ 	.byte	0x05
	.zero		1


	//   ....[11]....
        /*01e8*/ 	.word	0x00000660
        /*01ec*/ 	.word	0x000000ff
        /*01f0*/ 	.word	0x00000058
        /*01f4*/ 	.short	0x0100
        /*01f6*/ 	.byte	0x05
	.zero		1


	//   ....[12]....
        /*01f8*/ 	.word	0x00000790
        /*01fc*/ 	.word	0x000000ff
        /*0200*/ 	.word	0x00000060
        /*0204*/ 	.short	0x0100
        /*0206*/ 	.byte	0x07
	.zero		1


	//   ....[13]....
        /*0208*/ 	.word	0x000007a0
        /*020c*/ 	.word	0x000000ff
        /*0210*/ 	.word	0x00000080
        /*0214*/ 	.short	0x0100
        /*0216*/ 	.byte	0x07
	.zero		1


	//   ....[14]....
        /*0218*/ 	.word	0x000007b0
        /*021c*/ 	.word	0x000000ff
        /*0220*/ 	.word	0x00000068
        /*0224*/ 	.short	0x0100
        /*0226*/ 	.byte	0x07
	.zero		1


	//   ....[15]....
        /*0228*/ 	.word	0x000007c0
        /*022c*/ 	.word	0x000000ff
        /*0230*/ 	.word	0x00000088
        /*0234*/ 	.short	0x0100
        /*0236*/ 	.byte	0x07
	.zero		1


	//   ....[16]....
        /*0238*/ 	.word	0x000007d0
        /*023c*/ 	.word	0x000000ff
        /*0240*/ 	.word	0x00000070
        /*0244*/ 	.short	0x0100
        /*0246*/ 	.byte	0x07
	.zero		1


	//   ....[17]....
        /*0248*/ 	.word	0x000007e0
        /*024c*/ 	.word	0x000000ff
        /*0250*/ 	.word	0x00000090
        /*0254*/ 	.short	0x0100
        /*0256*/ 	.byte	0x07
	.zero		1


	//   ....[18]....
        /*0258*/ 	.word	0x000007f0
        /*025c*/ 	.word	0x000000ff
        /*0260*/ 	.word	0x00000078
        /*0264*/ 	.short	0x0100
        /*0266*/ 	.byte	0x07
	.zero		1


	//   ....[19]....
        /*0268*/ 	.word	0x00000800
        /*026c*/ 	.word	0x000000ff
        /*0270*/ 	.word	0x00000098
        /*0274*/ 	.short	0x0100
        /*0276*/ 	.byte	0x07
	.zero		1


	//   ....[20]....
        /*0278*/ 	.word	0x000008f0
        /*027c*/ 	.word	0x000000ff
        /*0280*/ 	.word	0x000000a0
        /*0284*/ 	.short	0x0100
        /*0286*/ 	.byte	0x05
	.zero		1


	//   ....[21]....
        /*0288*/ 	.word	0x00000900
        /*028c*/ 	.word	0x000000ff
        /*0290*/ 	.word	0x000000a8
        /*0294*/ 	.short	0x0100
        /*0296*/ 	.byte	0x05
	.zero		1


	//   ....[22]....
        /*0298*/ 	.word	0x00000a40
        /*029c*/ 	.word	0x000000ff
        /*02a0*/ 	.word	0x000000b0
        /*02a4*/ 	.short	0x0100
        /*02a6*/ 	.byte	0x05
	.zero		1


	//   ....[23]....
        /*02a8*/ 	.word	0x00000a50
        /*02ac*/ 	.word	0x000000ff
        /*02b0*/ 	.word	0x000000c0
        /*02b4*/ 	.short	0x0100
        /*02b6*/ 	.byte	0x05
	.zero		1


	//   ....[24]....
        /*02b8*/ 	.word	0x00000a60
        /*02bc*/ 	.word	0x000000ff
        /*02c0*/ 	.word	0x000000b8
        /*02c4*/ 	.short	0x0100
        /*02c6*/ 	.byte	0x05
	.zero		1


	//   ....[25]....
        /*02c8*/ 	.word	0x00000a70
        /*02cc*/ 	.word	0x000000ff
        /*02d0*/ 	.word	0x000000c8
        /*02d4*/ 	.short	0x0100
        /*02d6*/ 	.byte	0x05
	.zero		1


	//   ....[26]....
        /*02d8*/ 	.word	0x00000ba0
        /*02dc*/ 	.word	0x000000ff
        /*02e0*/ 	.word	0x000000d0
        /*02e4*/ 	.short	0x0100
        /*02e6*/ 	.byte	0x07
	.zero		1


	//   ....[27]....
        /*02e8*/ 	.word	0x00000bb0
        /*02ec*/ 	.word	0x000000ff
        /*02f0*/ 	.word	0x000000f0
        /*02f4*/ 	.short	0x0100
        /*02f6*/ 	.byte	0x07
	.zero		1


	//   ....[28]....
        /*02f8*/ 	.word	0x00000bc0
        /*02fc*/ 	.word	0x000000ff
        /*0300*/ 	.word	0x000000d8
        /*0304*/ 	.short	0x0100
        /*0306*/ 	.byte	0x07
	.zero		1


	//   ....[29]....
        /*0308*/ 	.word	0x00000bd0
        /*030c*/ 	.word	0x000000ff
        /*0310*/ 	.word	0x000000f8
        /*0314*/ 	.short	0x0100
        /*0316*/ 	.byte	0x07
	.zero		1


	//   ....[30]....
        /*0318*/ 	.word	0x00000be0
        /*031c*/ 	.word	0x000000ff
        /*0320*/ 	.word	0x000000e0
        /*0324*/ 	.short	0x0100
        /*0326*/ 	.byte	0x07
	.zero		1


	//   ....[31]....
        /*0328*/ 	.word	0x00000bf0
        /*032c*/ 	.word	0x000000ff
        /*0330*/ 	.word	0x00000100
        /*0334*/ 	.short	0x0100
        /*0336*/ 	.byte	0x07
	.zero		1


	//   ....[32]....
        /*0338*/ 	.word	0x00000c00
        /*033c*/ 	.word	0x000000ff
        /*0340*/ 	.word	0x000000e8
        /*0344*/ 	.short	0x0100
        /*0346*/ 	.byte	0x07
	.zero		1


	//   ....[33]....
        /*0348*/ 	.word	0x00000c10
        /*034c*/ 	.word	0x000000ff
        /*0350*/ 	.word	0x00000108
        /*0354*/ 	.short	0x0100
        /*0356*/ 	.byte	0x07
	.zero		1


	//   ....[34]....
        /*0358*/ 	.word	0x00000d00
        /*035c*/ 	.word	0x000000ff
        /*0360*/ 	.word	0x00000110
        /*0364*/ 	.short	0x0100
        /*0366*/ 	.byte	0x05
	.zero		1


	//   ....[35]....
        /*0368*/ 	.word	0x00000d10
        /*036c*/ 	.word	0x000000ff
        /*0370*/ 	.word	0x00000120
        /*0374*/ 	.short	0x0100
        /*0376*/ 	.byte	0x05
	.zero		1


	//   ....[36]....
        /*0378*/ 	.word	0x00000d20
        /*037c*/ 	.word	0x000000ff
        /*0380*/ 	.word	0x00000118
        /*0384*/ 	.short	0x0100
        /*0386*/ 	.byte	0x05
	.zero		1


	//   ....[37]....
        /*0388*/ 	.word	0x00000d30
        /*038c*/ 	.word	0x000000ff
        /*0390*/ 	.word	0x00000128
        /*0394*/ 	.short	0x0100
        /*0396*/ 	.byte	0x05
	.zero		1


	//   ....[38]....
        /*0398*/ 	.word	0x00001610
        /*039c*/ 	.word	0x00000002
        /*03a0*/ 	.word	0x00000120
        /*03a4*/ 	.short	0x010a
        /*03a6*/ 	.byte	0xff
	.zero		1


	//   ....[39]....
        /*03a8*/ 	.word	0x00001640
        /*03ac*/ 	.word	0x00000002
        /*03b0*/ 	.word	0x00000110
        /*03b4*/ 	.short	0x0101
        /*03b6*/ 	.byte	0xff
	.zero		1


	//   ....[40]....
        /*03b8*/ 	.word	0x00001700
        /*03bc*/ 	.word	0x000000ff
        /*03c0*/ 	.word	0x00000030
        /*03c4*/ 	.short	0x010a
        /*03c6*/ 	.byte	0x08
	.zero		1


	//   ....[41]....
        /*03c8*/ 	.word	0x00001850
        /*03cc*/ 	.word	0x000000ff
        /*03d0*/ 	.word	0x00000030
        /*03d4*/ 	.short	0x010a
        /*03d6*/ 	.byte	0x06
	.zero		1


	//   ....[42]....
        /*03d8*/ 	.word	0x00001960
        /*03dc*/ 	.word	0x000000ff
        /*03e0*/ 	.word	0x00000030
        /*03e4*/ 	.short	0x010a
        /*03e6*/ 	.byte	0x08
	.zero		1


	//   ....[43]....
        /*03e8*/ 	.word	0x00001d10
        /*03ec*/ 	.word	0x000000ff
        /*03f0*/ 	.word	0x000000a8
        /*03f4*/ 	.short	0x0101
        /*03f6*/ 	.byte	0x04
	.zero		1


	//   ....[44]....
        /*03f8*/ 	.word	0x00001d30
        /*03fc*/ 	.word	0x000000ff
        /*0400*/ 	.word	0x00000030
        /*0404*/ 	.short	0x010a
        /*0406*/ 	.byte	0x08
	.zero		1


	//   ....[45]....
        /*0408*/ 	.word	0x00001e20
        /*040c*/ 	.word	0x000000ff
        /*0410*/ 	.word	0x00000030
        /*0414*/ 	.short	0x010a
        /*0416*/ 	.byte	0x41
	.zero		1


	//   ....[46]....
        /*0418*/ 	.word	0x00001f20
        /*041c*/ 	.word	0x000000ff
        /*0420*/ 	.word	0x00000030
        /*0424*/ 	.short	0x010a
        /*0426*/ 	.byte	0x08
	.zero		1


	//   ....[47]....
        /*0428*/ 	.word	0x000022e0
        /*042c*/ 	.word	0x00000002
        /*0430*/ 	.word	0x000000b0
        /*0434*/ 	.short	0x010a
        /*0436*/ 	.byte	0xff
	.zero		1


	//   ....[48]....
        /*0438*/ 	.word	0x000023b0
        /*043c*/ 	.word	0x00000002
        /*0440*/ 	.word	0x00000000
        /*0444*/ 	.short	0x0101
        /*0446*/ 	.byte	0xff
	.zero		1


	//   ....[49]....
        /*0448*/ 	.word	0x00002920
        /*044c*/ 	.word	0x000000ff
        /*0450*/ 	.word	0x00000000
        /*0454*/ 	.short	0x010a
        /*0456*/ 	.byte	0x05
	.zero		1


	//   ....[50]....
        /*0458*/ 	.word	0x000029b0
        /*045c*/ 	.word	0x000000ff
        /*0460*/ 	.word	0x00000000
        /*0464*/ 	.short	0x010a
        /*0466*/ 	.byte	0x05
	.zero		1


	//   ....[51]....
        /*0468*/ 	.word	0x00002a40
        /*046c*/ 	.word	0x000000ff
        /*0470*/ 	.word	0x00000000
        /*0474*/ 	.short	0x010a
        /*0476*/ 	.byte	0x05
	.zero		1


	//   ....[52]....
        /*0478*/ 	.word	0x00002ad0
        /*047c*/ 	.word	0x000000ff
        /*0480*/ 	.word	0x00000000
        /*0484*/ 	.short	0x010a
        /*0486*/ 	.byte	0x05
	.zero		1


	//   ....[53]....
        /*0488*/ 	.word	0x00002b60
        /*048c*/ 	.word	0x000000ff
        /*0490*/ 	.word	0x00000000
        /*0494*/ 	.short	0x010a
        /*0496*/ 	.byte	0x05
	.zero		1


	//   ....[54]....
        /*0498*/ 	.word	0x00002c00
        /*049c*/ 	.word	0x00000000
        /*04a0*/ 	.word	0x00000000
        /*04a4*/ 	.short	0x010a
        /*04a6*/ 	.byte	0xff
	.zero		1


	//   ....[55]....
        /*04a8*/ 	.word	0x00002d20
        /*04ac*/ 	.word	0x00000000
        /*04b0*/ 	.word	0x00000110
        /*04b4*/ 	.short	0x010a
        /*04b6*/ 	.byte	0xff
	.zero		1


	//   ....[56]....
        /*04b8*/ 	.word	0x00002d90
        /*04bc*/ 	.word	0x00000000
        /*04c0*/ 	.word	0x00000000
        /*04c4*/ 	.short	0x0101
        /*04c6*/ 	.byte	0xff
	.zero		1


	//   ....[57]....
        /*04c8*/ 	.word	0x00002db0
        /*04cc*/ 	.word	0x000000ff
        /*04d0*/ 	.word	0x000000c0
        /*04d4*/ 	.short	0x010a
        /*04d6*/ 	.byte	0x05
	.zero		1


	//   ....[58]....
        /*04d8*/ 	.word	0x00002ed0
        /*04dc*/ 	.word	0x00000000
        /*04e0*/ 	.word	0x000000b0
        /*04e4*/ 	.short	0x010a
        /*04e6*/ 	.byte	0xff
	.zero		1


	//   ....[59]....
        /*04e8*/ 	.word	0x00002fd0
        /*04ec*/ 	.word	0x00000000
        /*04f0*/ 	.word	0x00000000
        /*04f4*/ 	.short	0x0101
        /*04f6*/ 	.byte	0xff
	.zero		1


	//   ....[60]....
        /*04f8*/ 	.word	0x00003060
        /*04fc*/ 	.word	0x000000ff
        /*0500*/ 	.word	0x000000c0
        /*0504*/ 	.short	0x0106
        /*0506*/ 	.byte	0x05
	.zero		1


	//   ....[61]....
        /*0508*/ 	.word	0x00003080
        /*050c*/ 	.word	0x000000ff
        /*0510*/ 	.word	0x000000c0
        /*0514*/ 	.short	0x010a
        /*0516*/ 	.byte	0x05
	.zero		1


	//   ....[62]....
        /*0518*/ 	.word	0x00003110
        /*051c*/ 	.word	0x000000ff
        /*0520*/ 	.word	0x000000c0
        /*0524*/ 	.short	0x0106
        /*0526*/ 	.byte	0x04
	.zero		1


	//   ....[63]....
        /*0528*/ 	.word	0x00003150
        /*052c*/ 	.word	0x00000000
        /*0530*/ 	.word	0x000000c0
        /*0534*/ 	.short	0x010a
        /*0536*/ 	.byte	0xff
	.zero		1


	//   ....[64]....
        /*0538*/ 	.word	0x00003690
        /*053c*/ 	.word	0x00000000
        /*0540*/ 	.word	0x000000b0
        /*0544*/ 	.short	0x010a
        /*0546*/ 	.byte	0xff
	.zero		1


	//   ....[65]....
        /*0548*/ 	.word	0x000037a0
        /*054c*/ 	.word	0x00000003
        /*0550*/ 	.word	0x00000000
        /*0554*/ 	.short	0x0101
        /*0556*/ 	.byte	0xff
	.zero		1


	//   ....[66]....
        /*0558*/ 	.word	0x000037b0
        /*055c*/ 	.word	0x000000ff
        /*0560*/ 	.word	0x00000000
        /*0564*/ 	.short	0x010a
        /*0566*/ 	.byte	0x06
	.zero		1


	//   ....[67]....
        /*0568*/ 	.word	0x000037d0
        /*056c*/ 	.word	0x000000ff
        /*0570*/ 	.word	0x000000f0
        /*0574*/ 	.short	0x010a
        /*0576*/ 	.byte	0x07
	.zero		1


	//   ....[68]....
        /*0578*/ 	.word	0x000038a0
        /*057c*/ 	.word	0x000000ff
        /*0580*/ 	.word	0x00000000
        /*0584*/ 	.short	0x010a
        /*0586*/ 	.byte	0x06
	.zero		1


	//   ....[69]....
        /*0588*/ 	.word	0x000039d0
        /*058c*/ 	.word	0x000000ff
        /*0590*/ 	.word	0x00000000
        /*0594*/ 	.short	0x010a
        /*0596*/ 	.byte	0x1a
	.zero		1


	//   ....[70]....
        /*0598*/ 	.word	0x00003c70
        /*059c*/ 	.word	0x000000ff
        /*05a0*/ 	.word	0x00000000
        /*05a4*/ 	.short	0x010a
        /*05a6*/ 	.byte	0x06
	.zero		1


	//   ....[71]....
        /*05a8*/ 	.word	0x00003d00
        /*05ac*/ 	.word	0x000000ff
        /*05b0*/ 	.word	0x00000000
        /*05b4*/ 	.short	0x010a
        /*05b6*/ 	.byte	0x06
	.zero		1


	//   ....[72]....
        /*05b8*/ 	.word	0x00003d90
        /*05bc*/ 	.word	0x000000ff
        /*05c0*/ 	.word	0x00000000
        /*05c4*/ 	.short	0x010a
        /*05c6*/ 	.byte	0x06
	.zero		1


	//   ....[73]....
        /*05c8*/ 	.word	0x00003e20
        /*05cc*/ 	.word	0x000000ff
        /*05d0*/ 	.word	0x00000000
        /*05d4*/ 	.short	0x010a
        /*05d6*/ 	.byte	0x07
	.zero		1


	//   ....[74]....
        /*05d8*/ 	.word	0x00004270
        /*05dc*/ 	.word	0x00000000
        /*05e0*/ 	.word	0x000000b0
        /*05e4*/ 	.short	0x010a
        /*05e6*/ 	.byte	0xff
	.zero		1


	//   ....[75]....
        /*05e8*/ 	.word	0x00004330
        /*05ec*/ 	.word	0x00000000
        /*05f0*/ 	.word	0x00000000
        /*05f4*/ 	.short	0x0101
        /*05f6*/ 	.byte	0xff
	.zero		1


	//   ....[76]....
        /*05f8*/ 	.word	0x00004650
        /*05fc*/ 	.word	0x000000ff
        /*0600*/ 	.word	0x000000a8
        /*0604*/ 	.short	0x010a
        /*0606*/ 	.byte	0x07
	.zero		1


	//   ....[77]....
        /*0608*/ 	.word	0x00004860
        /*060c*/ 	.word	0x000000ff
        /*0610*/ 	.word	0x00000080
        /*0614*/ 	.short	0x010a
        /*0616*/ 	.byte	0x07
	.zero		1


	//   ....[78]....
        /*0618*/ 	.word	0x000049e0
        /*061c*/ 	.word	0x000000ff
        /*0620*/ 	.word	0x00000060
        /*0624*/ 	.short	0x010b
        /*0626*/ 	.byte	0x07
	.zero		1


	//   ....[79]....
        /*0628*/ 	.word	0x000049f0
        /*062c*/ 	.word	0x000000ff
        /*0630*/ 	.word	0x00000000
        /*0634*/ 	.short	0x0101
        /*0636*/ 	.byte	0x15
	.zero		1


	//   ....[80]....
        /*0638*/ 	.word	0x00004a00
        /*063c*/ 	.word	0x000000ff
        /*0640*/ 	.word	0x00000088
        /*0644*/ 	.short	0x010a
        /*0646*/ 	.byte	0x07
	.zero		1


	//   ....[81]....
        /*0648*/ 	.word	0x00004b50
        /*064c*/ 	.word	0x000000ff
        /*0650*/ 	.word	0x00000068
        /*0654*/ 	.short	0x010b
        /*0656*/ 	.byte	0x07
	.zero		1


	//   ....[82]....
        /*0658*/ 	.word	0x00004b60
        /*065c*/ 	.word	0x000000ff
        /*0660*/ 	.word	0x00000000
        /*0664*/ 	.short	0x0101
        /*0666*/ 	.byte	0x0f
	.zero		1


	//   ....[83]....
        /*0668*/ 	.word	0x00004b70
        /*066c*/ 	.word	0x000000ff
        /*0670*/ 	.word	0x00000090
        /*0674*/ 	.short	0x010a
        /*0676*/ 	.byte	0x07
	.zero		1


	//   ....[84]....
        /*0678*/ 	.word	0x00004cc0
        /*067c*/ 	.word	0x000000ff
        /*0680*/ 	.word	0x00000070
        /*0684*/ 	.short	0x010b
        /*0686*/ 	.byte	0x07
	.zero		1


	//   ....[85]....
        /*0688*/ 	.word	0x00004cd0
        /*068c*/ 	.word	0x000000ff
        /*0690*/ 	.word	0x00000000
        /*0694*/ 	.short	0x0101
        /*0696*/ 	.byte	0x0e
	.zero		1


	//   ....[86]....
        /*0698*/ 	.word	0x00004ce0
        /*069c*/ 	.word	0x000000ff
        /*06a0*/ 	.word	0x00000098
        /*06a4*/ 	.short	0x010a
        /*06a6*/ 	.byte	0x07
	.zero		1


	//   ....[87]....
        /*06a8*/ 	.word	0x00004e40
        /*06ac*/ 	.word	0x000000ff
        /*06b0*/ 	.word	0x00000078
        /*06b4*/ 	.short	0x010b
        /*06b6*/ 	.byte	0x07
	.zero		1


	//   ....[88]....
        /*06b8*/ 	.word	0x00004e50
        /*06bc*/ 	.word	0x000000ff
        /*06c0*/ 	.word	0x00000000
        /*06c4*/ 	.short	0x0101
        /*06c6*/ 	.byte	0x0d
	.zero		1


	//   ....[89]....
        /*06c8*/ 	.word	0x00004e60
        /*06cc*/ 	.word	0x000000ff
        /*06d0*/ 	.word	0x00000080
        /*06d4*/ 	.short	0x010a
        /*06d6*/ 	.byte	0x07
	.zero		1


	//   ....[90]....
        /*06d8*/ 	.word	0x00004fb0
        /*06dc*/ 	.word	0x000000ff
        /*06e0*/ 	.word	0x00000060
        /*06e4*/ 	.short	0x010b
        /*06e6*/ 	.byte	0x07
	.zero		1


	//   ....[91]....
        /*06e8*/ 	.word	0x00004fc0
        /*06ec*/ 	.word	0x000000ff
        /*06f0*/ 	.word	0x00000000
        /*06f4*/ 	.short	0x0101
        /*06f6*/ 	.byte	0x15
	.zero		1


	//   ....[92]....
        /*06f8*/ 	.word	0x00004fd0
        /*06fc*/ 	.word	0x000000ff
        /*0700*/ 	.word	0x00000088
        /*0704*/ 	.short	0x010a
        /*0706*/ 	.byte	0x07
	.zero		1


	//   ....[93]....
        /*0708*/ 	.word	0x00005120
        /*070c*/ 	.word	0x000000ff
        /*0710*/ 	.word	0x00000068
        /*0714*/ 	.short	0x010b
        /*0716*/ 	.byte	0x07
	.zero		1


	//   ....[94]....
        /*0718*/ 	.word	0x00005130
        /*071c*/ 	.word	0x000000ff
        /*0720*/ 	.word	0x00000000
        /*0724*/ 	.short	0x0101
        /*0726*/ 	.byte	0x0f
	.zero		1


	//   ....[95]....
        /*0728*/ 	.word	0x00005140
        /*072c*/ 	.word	0x000000ff
        /*0730*/ 	.word	0x00000090
        /*0734*/ 	.short	0x010a
        /*0736*/ 	.byte	0x07
	.zero		1


	//   ....[96]....
        /*0738*/ 	.word	0x000052c0
        /*073c*/ 	.word	0x000000ff
        /*0740*/ 	.word	0x00000070
        /*0744*/ 	.short	0x010b
        /*0746*/ 	.byte	0x07
	.zero		1


	//   ....[97]....
        /*0748*/ 	.word	0x00005300
        /*074c*/ 	.word	0x000000ff
        /*0750*/ 	.word	0x00000000
        /*0754*/ 	.short	0x0101
        /*0756*/ 	.byte	0x0e
	.zero		1


	//   ....[98]....
        /*0758*/ 	.word	0x00005340
        /*075c*/ 	.word	0x000000ff
        /*0760*/ 	.word	0x00000098
        /*0764*/ 	.short	0x010a
        /*0766*/ 	.byte	0x07
	.zero		1


	//   ....[99]....
        /*0768*/ 	.word	0x00005560
        /*076c*/ 	.word	0x000000ff
        /*0770*/ 	.word	0x00000078
        /*0774*/ 	.short	0x010b
        /*0776*/ 	.byte	0x07
	.zero		1


	//   ....[100]....
        /*0778*/ 	.word	0x00005580
        /*077c*/ 	.word	0x000000ff
        /*0780*/ 	.word	0x00000000
        /*0784*/ 	.short	0x0101
        /*0786*/ 	.byte	0x0d
	.zero		1


	//   ....[101]....
        /*0788*/ 	.word	0x000055d0
        /*078c*/ 	.word	0x000000ff
        /*0790*/ 	.word	0x00000080
        /*0794*/ 	.short	0x010a
        /*0796*/ 	.byte	0x07
	.zero		1


	//   ....[102]....
        /*0798*/ 	.word	0x000055f0
        /*079c*/ 	.word	0x000000ff
        /*07a0*/ 	.word	0x00000088
        /*07a4*/ 	.short	0x010a
        /*07a6*/ 	.byte	0x07
	.zero		1


	//   ....[103]....
        /*07a8*/ 	.word	0x00005610
        /*07ac*/ 	.word	0x000000ff
        /*07b0*/ 	.word	0x00000090
        /*07b4*/ 	.short	0x010a
        /*07b6*/ 	.byte	0x07
	.zero		1


	//   ....[104]....
        /*07b8*/ 	.word	0x00005660
        /*07bc*/ 	.word	0x00000002
        /*07c0*/ 	.word	0x00000098
        /*07c4*/ 	.short	0x010a
        /*07c6*/ 	.byte	0xff
	.zero		1


	//   ....[105]....
        /*07c8*/ 	.word	0x00005970
        /*07cc*/ 	.word	0x00000000
        /*07d0*/ 	.word	0x000000b0
        /*07d4*/ 	.short	0x010a
        /*07d6*/ 	.byte	0xff
	.zero		1


	//   ....[106]....
        /*07d8*/ 	.word	0x00005a80
        /*07dc*/ 	.word	0x00000000
        /*07e0*/ 	.word	0x00000000
        /*07e4*/ 	.short	0x0101
        /*07e6*/ 	.byte	0xff
	.zero		1


	//   ....[107]....
        /*07e8*/ 	.word	0x000064f0
        /*07ec*/ 	.word	0x000000ff
        /*07f0*/ 	.word	0x00000060
        /*07f4*/ 	.short	0x010a
        /*07f6*/ 	.byte	0x24
	.zero		1


	//   ....[108]....
        /*07f8*/ 	.word	0x00006520
        /*07fc*/ 	.word	0x00000054
        /*0800*/ 	.word	0x000000d0
        /*0804*/ 	.short	0x010a
        /*0806*/ 	.byte	0xff
	.zero		1


	//   ....[109]....
        /*0808*/ 	.word	0x00006610
        /*080c*/ 	.word	0x000000ff
        /*0810*/ 	.word	0x00000060
        /*0814*/ 	.short	0x010a
        /*0816*/ 	.byte	0x24
	.zero		1


	//   ....[110]....
        /*0818*/ 	.word	0x00006700
        /*081c*/ 	.word	0x00000054
        /*0820*/ 	.word	0x000000d0
        /*0824*/ 	.short	0x010a
        /*0826*/ 	.byte	0xff
	.zero		1


	//   ....[111]....
        /*0828*/ 	.word	0x00006cd0
        /*082c*/ 	.word	0x00000000
        /*0830*/ 	.word	0x00000000
        /*0834*/ 	.short	0x0101
        /*0836*/ 	.byte	0xff
	.zero		1


	//   ....[112]....
        /*0838*/ 	.word	0x00006ce0
        /*083c*/ 	.word	0x00000002
        /*0840*/ 	.word	0x00000060
        /*0844*/ 	.short	0x010a
        /*0846*/ 	.byte	0xff
	.zero		1


	//   ....[113]....
        /*0848*/ 	.word	0x00006dc0
        /*084c*/ 	.word	0x00000002
        /*0850*/ 	.word	0x00000060
        /*0854*/ 	.short	0x010a
        /*0856*/ 	.byte	0xff
	.zero		1


	//   ....[114]....
        /*0858*/ 	.word	0x00007420
        /*085c*/ 	.word	0x00000010
        /*0860*/ 	.word	0x00000000
        /*0864*/ 	.short	0x0101
        /*0866*/ 	.byte	0xff
	.zero		1


	//   ....[115]....
        /*0868*/ 	.word	0x00007440
        /*086c*/ 	.word	0x00000000
        /*0870*/ 	.word	0x00000060
        /*0874*/ 	.short	0x010a
        /*0876*/ 	.byte	0xff
	.zero		1


	//   ....[116]....
        /*0878*/ 	.word	0x00007510
        /*087c*/ 	.word	0x00000000
        /*0880*/ 	.word	0x00000060
        /*0884*/ 	.short	0x010a
        /*0886*/ 	.byte	0xff
	.zero		1


	//   ....[117]....
        /*0888*/ 	.word	0x00007b80
        /*088c*/ 	.word	0x00000010
        /*0890*/ 	.word	0x00000000
        /*0894*/ 	.short	0x0101
        /*0896*/ 	.byte	0xff
	.zero		1


	//   ....[118]....
        /*0898*/ 	.word	0x00007ba0
        /*089c*/ 	.word	0x00000000
        /*08a0*/ 	.word	0x00000060
        /*08a4*/ 	.short	0x010a
        /*08a6*/ 	.byte	0xff
	.zero		1


	//   ....[119]....
        /*08a8*/ 	.word	0x00007c70
        /*08ac*/ 	.word	0x00000000
        /*08b0*/ 	.word	0x00000060
        /*08b4*/ 	.short	0x010a
        /*08b6*/ 	.byte	0xff
	.zero		1


	//   ....[120]....
        /*08b8*/ 	.word	0x00008310
        /*08bc*/ 	.word	0x00000010
        /*08c0*/ 	.word	0x00000000
        /*08c4*/ 	.short	0x0101
        /*08c6*/ 	.byte	0xff
	.zero		1


	//   ....[121]....
        /*08c8*/ 	.word	0x00008330
        /*08cc*/ 	.word	0x00000000
        /*08d0*/ 	.word	0x00000060
        /*08d4*/ 	.short	0x010a
        /*08d6*/ 	.byte	0xff
	.zero		1


	//   ....[122]....
        /*08d8*/ 	.word	0x00008400
        /*08dc*/ 	.word	0x00000000
        /*08e0*/ 	.word	0x00000060
        /*08e4*/ 	.short	0x010a
        /*08e6*/ 	.byte	0xff
	.zero		1


	//   ....[123]....
        /*08e8*/ 	.word	0x00008ae0
        /*08ec*/ 	.word	0x00000010
        /*08f0*/ 	.word	0x00000000
        /*08f4*/ 	.short	0x0101
        /*08f6*/ 	.byte	0xff
	.zero		1


	//   ....[124]....
        /*08f8*/ 	.word	0x00008b00
        /*08fc*/ 	.word	0x00000000
        /*0900*/ 	.word	0x00000060
        /*0904*/ 	.short	0x010a
        /*0906*/ 	.byte	0xff
	.zero		1


	//   ....[125]....
        /*0908*/ 	.word	0x00008bd0
        /*090c*/ 	.word	0x00000000
        /*0910*/ 	.word	0x00000060
        /*0914*/ 	.short	0x010a
        /*0916*/ 	.byte	0xff
	.zero		1


	//   ....[126]....
        /*0918*/ 	.word	0x00009280
        /*091c*/ 	.word	0x00000010
        /*0920*/ 	.word	0x00000000
        /*0924*/ 	.short	0x0101
        /*0926*/ 	.byte	0xff
	.zero		1


	//   ....[127]....
        /*0928*/ 	.word	0x000092a0
        /*092c*/ 	.word	0x00000000
        /*0930*/ 	.word	0x00000060
        /*0934*/ 	.short	0x010a
        /*0936*/ 	.byte	0xff
	.zero		1


	//   ....[128]....
        /*0938*/ 	.word	0x00009370
        /*093c*/ 	.word	0x00000000
        /*0940*/ 	.word	0x00000060
        /*0944*/ 	.short	0x010a
        /*0946*/ 	.byte	0xff
	.zero		1


	//   ....[129]....
        /*0948*/ 	.word	0x00009a20
        /*094c*/ 	.word	0x00000010
        /*0950*/ 	.word	0x00000000
        /*0954*/ 	.short	0x0101
        /*0956*/ 	.byte	0xff
	.zero		1


	//   ....[130]....
        /*0958*/ 	.word	0x00009a40
        /*095c*/ 	.word	0x00000000
        /*0960*/ 	.word	0x00000060
        /*0964*/ 	.short	0x010a
        /*0966*/ 	.byte	0xff
	.zero		1


	//   ....[131]....
        /*0968*/ 	.word	0x00009b10
        /*096c*/ 	.word	0x00000000
        /*0970*/ 	.word	0x00000060
        /*0974*/ 	.short	0x010a
        /*0976*/ 	.byte	0xff
	.zero		1


	//   ....[132]....
        /*0978*/ 	.word	0x00009d90
        /*097c*/ 	.word	0x000000ff
        /*0980*/ 	.word	0x00000000
        /*0984*/ 	.short	0x0101
        /*0986*/ 	.byte	0x05
	.zero		1


	//   ....[133]....
        /*0988*/ 	.word	0x0000a1d0
        /*098c*/ 	.word	0x00000000
        /*0990*/ 	.word	0x00000000
        /*0994*/ 	.short	0x0101
        /*0996*/ 	.byte	0xff
	.zero		1


	//   ....[134]....
        /*0998*/ 	.word	0x0000a450
        /*099c*/ 	.word	0x000000ff
        /*09a0*/ 	.word	0x00000000
        /*09a4*/ 	.short	0x0101
        /*09a6*/ 	.byte	0x04
	.zero		1


	//   ....[135]....
        /*09a8*/ 	.word	0x0000a470
        /*09ac*/ 	.word	0x00000002
        /*09b0*/ 	.word	0x00000120
        /*09b4*/ 	.short	0x010a
        /*09b6*/ 	.byte	0xff
	.zero		1


	//   ....[136]....
        /*09b8*/ 	.word	0x0000a4e0
        /*09bc*/ 	.word	0x00000002
        /*09c0*/ 	.word	0x00000030
        /*09c4*/ 	.short	0x010a
        /*09c6*/ 	.byte	0xff
	.zero		1


	//   ....[137]....
        /*09c8*/ 	.word	0x0000a540
        /*09cc*/ 	.word	0x00000002
        /*09d0*/ 	.word	0x00000030
        /*09d4*/ 	.short	0x010a
        /*09d6*/ 	.byte	0xff
	.zero		1


	//   ....[138]....
        /*09d8*/ 	.word	0x0000a590
        /*09dc*/ 	.word	0x00000002
        /*09e0*/ 	.word	0x000000b0
        /*09e4*/ 	.short	0x010a
        /*09e6*/ 	.byte	0xff
	.zero		1


	//   ....[139]....
        /*09e8*/ 	.word	0x0000a5f0
        /*09ec*/ 	.word	0x00000000
        /*09f0*/ 	.word	0x00000000
        /*09f4*/ 	.short	0x010a
        /*09f6*/ 	.byte	0xff
	.zero		1


	//   ....[140]....
        /*09f8*/ 	.word	0x0000a650
        /*09fc*/ 	.word	0x00000000
        /*0a00*/ 	.word	0x00000000
        /*0a04*/ 	.short	0x010a
        /*0a06*/ 	.byte	0xff
	.zero		1


	//   ....[141]....
        /*0a08*/ 	.word	0x0000a6b0
        /*0a0c*/ 	.word	0x00000000
        /*0a10*/ 	.word	0x00000000
        /*0a14*/ 	.short	0x010a
        /*0a16*/ 	.byte	0xff
	.zero		1


	//   ....[142]....
        /*0a18*/ 	.word	0x0000a710
        /*0a1c*/ 	.word	0x00000000
        /*0a20*/ 	.word	0x00000000
        /*0a24*/ 	.short	0x010a
        /*0a26*/ 	.byte	0xff
	.zero		1


	//   ....[143]....
        /*0a28*/ 	.word	0x0000a770
        /*0a2c*/ 	.word	0x00000000
        /*0a30*/ 	.word	0x00000000
        /*0a34*/ 	.short	0x010a
        /*0a36*/ 	.byte	0xff
	.zero		1


	//   ....[144]....
        /*0a38*/ 	.word	0x0000a7c0
        /*0a3c*/ 	.word	0x00000000
        /*0a40*/ 	.word	0x00000110
        /*0a44*/ 	.short	0x010a
        /*0a46*/ 	.byte	0xff
	.zero		1


	//   ....[145]....
        /*0a48*/ 	.word	0x0000a820
        /*0a4c*/ 	.word	0x00000000
        /*0a50*/ 	.word	0x000000c0
        /*0a54*/ 	.short	0x010a
        /*0a56*/ 	.byte	0xff
	.zero		1


	//   ....[146]....
        /*0a58*/ 	.word	0x0000a870
        /*0a5c*/ 	.word	0x00000000
        /*0a60*/ 	.word	0x000000b0
        /*0a64*/ 	.short	0x010a
        /*0a66*/ 	.byte	0xff
	.zero		1


	//   ....[147]....
        /*0a68*/ 	.word	0x0000a8d0
        /*0a6c*/ 	.word	0x00000000
        /*0a70*/ 	.word	0x000000c0
        /*0a74*/ 	.short	0x010a
        /*0a76*/ 	.byte	0xff
	.zero		1


	//   ....[148]....
        /*0a78*/ 	.word	0x0000a920
        /*0a7c*/ 	.word	0x00000000
        /*0a80*/ 	.word	0x000000b0
        /*0a84*/ 	.short	0x010a
        /*0a86*/ 	.byte	0xff
	.zero		1


	//   ....[149]....
        /*0a88*/ 	.word	0x0000a980
        /*0a8c*/ 	.word	0x00000002
        /*0a90*/ 	.word	0x000000f0
        /*0a94*/ 	.short	0x010a
        /*0a96*/ 	.byte	0xff
	.zero		1


	//   ....[150]....
        /*0a98*/ 	.word	0x0000a9e0
        /*0a9c*/ 	.word	0x00000000
        /*0aa0*/ 	.word	0x00000000
        /*0aa4*/ 	.short	0x010a
        /*0aa6*/ 	.byte	0xff
	.zero		1


	//   ....[151]....
        /*0aa8*/ 	.word	0x0000aa40
        /*0aac*/ 	.word	0x00000000
        /*0ab0*/ 	.word	0x00000000
        /*0ab4*/ 	.short	0x010a
        /*0ab6*/ 	.byte	0xff
	.zero		1


	//   ....[152]....
        /*0ab8*/ 	.word	0x0000aaa0
        /*0abc*/ 	.word	0x00000000
        /*0ac0*/ 	.word	0x00000000
        /*0ac4*/ 	.short	0x010a
        /*0ac6*/ 	.byte	0xff
	.zero		1


	//   ....[153]....
        /*0ac8*/ 	.word	0x0000ab00
        /*0acc*/ 	.word	0x00000000
        /*0ad0*/ 	.word	0x00000000
        /*0ad4*/ 	.short	0x010a
        /*0ad6*/ 	.byte	0xff
	.zero		1


	//   ....[154]....
        /*0ad8*/ 	.word	0x0000ab60
        /*0adc*/ 	.word	0x00000000
        /*0ae0*/ 	.word	0x00000000
        /*0ae4*/ 	.short	0x010a
        /*0ae6*/ 	.byte	0xff
	.zero		1


	//   ....[155]....
        /*0ae8*/ 	.word	0x0000abb0
        /*0aec*/ 	.word	0x00000000
        /*0af0*/ 	.word	0x000000b0
        /*0af4*/ 	.short	0x010a
        /*0af6*/ 	.byte	0xff
	.zero		1


	//   ....[156]....
        /*0af8*/ 	.word	0x0000ac10
        /*0afc*/ 	.word	0x00000000
        /*0b00*/ 	.word	0x000000a8
        /*0b04*/ 	.short	0x010a
        /*0b06*/ 	.byte	0xff
	.zero		1


	//   ....[157]....
        /*0b08*/ 	.word	0x0000ac70
        /*0b0c*/ 	.word	0x00000000
        /*0b10*/ 	.word	0x00000080
        /*0b14*/ 	.short	0x010a
        /*0b16*/ 	.byte	0xff
	.zero		1


	//   ....[158]....
        /*0b18*/ 	.word	0x0000acd0
        /*0b1c*/ 	.word	0x00000000
        /*0b20*/ 	.word	0x00000088
        /*0b24*/ 	.short	0x010a
        /*0b26*/ 	.byte	0xff
	.zero		1


	//   ....[159]....
        /*0b28*/ 	.word	0x0000ad30
        /*0b2c*/ 	.word	0x00000000
        /*0b30*/ 	.word	0x00000090
        /*0b34*/ 	.short	0x010a
        /*0b36*/ 	.byte	0xff
	.zero		1


	//   ....[160]....
        /*0b38*/ 	.word	0x0000ad90
        /*0b3c*/ 	.word	0x00000000
        /*0b40*/ 	.word	0x00000098
        /*0b44*/ 	.short	0x010a
        /*0b46*/ 	.byte	0xff
	.zero		1


	//   ....[161]....
        /*0b48*/ 	.word	0x0000adf0
        /*0b4c*/ 	.word	0x00000000
        /*0b50*/ 	.word	0x00000080
        /*0b54*/ 	.short	0x010a
        /*0b56*/ 	.byte	0xff
	.zero		1


	//   ....[162]....
        /*0b58*/ 	.word	0x0000ae50
        /*0b5c*/ 	.word	0x00000000
        /*0b60*/ 	.word	0x00000088
        /*0b64*/ 	.short	0x010a
        /*0b66*/ 	.byte	0xff
	.zero		1


	//   ....[163]....
        /*0b68*/ 	.word	0x0000aeb0
        /*0b6c*/ 	.word	0x00000000
        /*0b70*/ 	.word	0x00000090
        /*0b74*/ 	.short	0x010a
        /*0b76*/ 	.byte	0xff
	.zero		1


	//   ....[164]....
        /*0b78*/ 	.word	0x0000af10
        /*0b7c*/ 	.word	0x00000000
        /*0b80*/ 	.word	0x00000098
        /*0b84*/ 	.short	0x010a
        /*0b86*/ 	.byte	0xff
	.zero		1


	//   ....[165]....
        /*0b88*/ 	.word	0x0000af70
        /*0b8c*/ 	.word	0x00000000
        /*0b90*/ 	.word	0x00000080
        /*0b94*/ 	.short	0x010a
        /*0b96*/ 	.byte	0xff
	.zero		1


	//   ....[166]....
        /*0b98*/ 	.word	0x0000afd0
        /*0b9c*/ 	.word	0x00000000
        /*0ba0*/ 	.word	0x00000088
        /*0ba4*/ 	.short	0x010a
        /*0ba6*/ 	.byte	0xff
	.zero		1


	//   ....[167]....
        /*0ba8*/ 	.word	0x0000b030
        /*0bac*/ 	.word	0x00000002
        /*0bb0*/ 	.word	0x00000090
        /*0bb4*/ 	.short	0x010a
        /*0bb6*/ 	.byte	0xff
	.zero		1


	//   ....[168]....
        /*0bb8*/ 	.word	0x0000b080
        /*0bbc*/ 	.word	0x00000000
        /*0bc0*/ 	.word	0x000000b0
        /*0bc4*/ 	.short	0x010a
        /*0bc6*/ 	.byte	0xff
	.zero		1


	//   ....[169]....
        /*0bc8*/ 	.word	0x0000b0e0
        /*0bcc*/ 	.word	0x00000002
        /*0bd0*/ 	.word	0x00000060
        /*0bd4*/ 	.short	0x010a
        /*0bd6*/ 	.byte	0xff
	.zero		1


	//   ....[170]....
        /*0bd8*/ 	.word	0x0000b130
        /*0bdc*/ 	.word	0x00000054
        /*0be0*/ 	.word	0x000000d0
        /*0be4*/ 	.short	0x010a
        /*0be6*/ 	.byte	0xff
	.zero		1


	//   ....[171]....
        /*0be8*/ 	.word	0x0000b180
        /*0bec*/ 	.word	0x00000002
        /*0bf0*/ 	.word	0x00000060
        /*0bf4*/ 	.short	0x010a
        /*0bf6*/ 	.byte	0xff
	.zero		1


	//   ....[172]....
        /*0bf8*/ 	.word	0x0000b1d0
        /*0bfc*/ 	.word	0x00000000
        /*0c00*/ 	.word	0x00000060
        /*0c04*/ 	.short	0x010a
        /*0c06*/ 	.byte	0xff
	.zero		1


	//   ....[173]....
        /*0c08*/ 	.word	0x0000b220
        /*0c0c*/ 	.word	0x00000000
        /*0c10*/ 	.word	0x00000060
        /*0c14*/ 	.short	0x010a
        /*0c16*/ 	.byte	0xff
	.zero		1


	//   ....[174]....
        /*0c18*/ 	.word	0x0000b270
        /*0c1c*/ 	.word	0x00000000
        /*0c20*/ 	.word	0x00000060
        /*0c24*/ 	.short	0x010a
        /*0c26*/ 	.byte	0xff
	.zero		1


	//   ....[175]....
        /*0c28*/ 	.word	0x0000b2c0
        /*0c2c*/ 	.word	0x00000000
        /*0c30*/ 	.word	0x00000060
        /*0c34*/ 	.short	0x010a
        /*0c36*/ 	.byte	0xff
	.zero		1


	//   ....[176]....
        /*0c38*/ 	.word	0x0000b310
        /*0c3c*/ 	.word	0x00000000
        /*0c40*/ 	.word	0x00000060
        /*0c44*/ 	.short	0x010a
        /*0c46*/ 	.byte	0xff
	.zero		1


	//   ....[177]....
        /*0c48*/ 	.word	0x0000b360
        /*0c4c*/ 	.word	0x00000000
        /*0c50*/ 	.word	0x00000060
        /*0c54*/ 	.short	0x010a
        /*0c56*/ 	.byte	0xff
	.zero		1


	//----- nvinfo : EIATTR_NUM_MBARRIERS
	.align		4
.L_47:
        /*0c58*/ 	.byte	0x03, 0x38
        /*0c5a*/ 	.short	0x0026


	//----- nvinfo : EIATTR_EXIT_INSTR_OFFSETS
	.align		4
        /*0c5c*/ 	.byte	0x04, 0x1c
        /*0c5e*/ 	.short	(.L_49 - .L_48)


	//   ....[0]....
.L_48:
        /*0c60*/ 	.word	0x00002c30


	//   ....[1]....
        /*0c64*/ 	.word	0x00003120


	//   ....[2]....
        /*0c68*/ 	.word	0x00003180


	//   ....[3]....
        /*0c6c*/ 	.word	0x00004080


	//   ....[4]....
        /*0c70*/ 	.word	0x00005690


	//   ....[5]....
        /*0c74*/ 	.word	0x000056d0


	//   ....[6]....
        /*0c78*/ 	.word	0x0000a340


	//   ....[7]....
        /*0c7c*/ 	.word	0x0000a3c0


	//   ....[8]....
        /*0c80*/ 	.word	0x0000a3f0


	//   ....[9]....
        /*0c84*/ 	.word	0x0000a460


	//----- nvinfo : EIATTR_MAX_THREADS
	.align		4
.L_49:
        /*0c88*/ 	.byte	0x04, 0x05
        /*0c8a*/ 	.short	(.L_51 - .L_50)
.L_50:
        /*0c8c*/ 	.word	0x00000100
        /*0c90*/ 	.word	0x00000001
        /*0c94*/ 	.word	0x00000001


	//----- nvinfo : EIATTR_CRS_STACK_SIZE
	.align		4
.L_51:
        /*0c98*/ 	.byte	0x04, 0x1e
        /*0c9a*/ 	.short	(.L_53 - .L_52)
.L_52:
        /*0c9c*/ 	.word	0x00000000


	//----- nvinfo : EIATTR_CBANK_PARAM_SIZE
	.align		4
.L_53:
        /*0ca0*/ 	.byte	0x03, 0x19
        /*0ca2*/ 	.short	0x0800


	//----- nvinfo : EIATTR_PARAM_CBANK
	.align		4
        /*0ca4*/ 	.byte	0x04, 0x0a
        /*0ca6*/ 	.short	(.L_55 - .L_54)
	.align		4
.L_54:
        /*0ca8*/ 	.word	index@(.nv.constant0._ZN7cutlass13device_kernelINS_4gemm6kernel13GemmUniversalIN4cute5tupleIJiiiiEEENS1_10collective13CollectiveMmaINS1_35MainloopSm100TmaUmmaWarpSpecializedILi6ELi2ELi4ENS5_IJNS4_1CILi1EEESB_SB_EEEEENS5_IJNSA_ILi128EEESE_NSA_ILi32EEEEEEfNS5_IJSB_llEEEfSH_NS4_8TiledMMAINS4_8MMA_AtomIJNS4_17SM100_MMA_TF32_SSINS_10tfloat32_tESL_fLi128ELi128ELNS4_4UMMA5MajorE1ELSN_1ELNSM_7ScaleInE0ELSO_0EEEEEENS4_6LayoutISC_NS5_IJNSA_ILi0EEESS_SS_EEEEENS5_IJNS4_10UnderscoreESV_SV_EEEEENS4_13SM90_TMA_LOADENS4_14ComposedLayoutINS4_7SwizzleILi2ELi5ELi2EEENS4_18smem_ptr_flag_bitsILi32EEENSR_INS5_IJSF_NSA_ILi4EEEEEENS5_IJSB_SF_EEEEEEEvNS4_8identityESY_S18_vS19_EENS_8epilogue10collective18CollectiveEpilogueINS1B_23Sm100TmaWarpSpecializedILi4ELi2ELi16ELb1ELb0EEEJSG_NS5_IJNSR_ISE_SB_EENSR_INSA_ILi16EEESB_EEEEEfNS5_IJlSB_lEEEfS1K_NS1B_6fusion15FusionCallbacksIS1F_NS1L_17LinearCombinationIffffLNS_15FloatRoundStyleE2EEESG_S1J_JEEENS4_5SM1004TMEM4LOAD26SM100_TMEM_LOAD_32dp32b16xESY_NSZ_INS10_ILi2ELi4ELi3EEES13_NSR_INS5_IJNSA_ILi8EEES1H_EEENS5_IJS1H_SB_EEEEEEENS4_39AutoVectorizingCopyWithAssumedAlignmentILi128EEENS4_14SM90_TMA_STOREES20_S22_S22_EEEvvEEEEvNT_6ParamsE)
        /*0cac*/ 	.short	0x0380
        /*0cae*/ 	.short	0x0800


	//----- nvinfo : EIATTR_SW_WAR
	.align		4
.L_55:
        /*0cb0*/ 	.byte	0x04, 0x36
        /*0cb2*/ 	.short	(.L_57 - .L_56)
.L_56:
        /*0cb4*/ 	.word	0x00000008
.L_57:


//--------------------- .nv.callgraph             --------------------------
	.section	.nv.callgraph,"",@"SHT_CUDA_CALLGRAPH"
	.align	4
	.sectionentsize	8
	.align		4
        /*0000*/ 	.word	0x00000000
	.align		4
        /*0004*/ 	.word	0xffffffff
	.align		4
        /*0008*/ 	.word	index@(_ZN7cutlass13device_kernelINS_4gemm6kernel13GemmUniversalIN4cute5tupleIJiiiiEEENS1_10collective13CollectiveMmaINS1_35MainloopSm100TmaUmmaWarpSpecializedILi6ELi2ELi4ENS5_IJNS4_1CILi1EEESB_SB_EEEEENS5_IJNSA_ILi128EEESE_NSA_ILi32EEEEEEfNS5_IJSB_llEEEfSH_NS4_8TiledMMAINS4_8MMA_AtomIJNS4_17SM100_MMA_TF32_SSINS_10tfloat32_tESL_fLi128ELi128ELNS4_4UMMA5MajorE1ELSN_1ELNSM_7ScaleInE0ELSO_0EEEEEENS4_6LayoutISC_NS5_IJNSA_ILi0EEESS_SS_EEEEENS5_IJNS4_10UnderscoreESV_SV_EEEEENS4_13SM90_TMA_LOADENS4_14ComposedLayoutINS4_7SwizzleILi2ELi5ELi2EEENS4_18smem_ptr_flag_bitsILi32EEENSR_INS5_IJSF_NSA_ILi4EEEEEENS5_IJSB_SF_EEEEEEEvNS4_8identityESY_S18_vS19_EENS_8epilogue10collective18CollectiveEpilogueINS1B_23Sm100TmaWarpSpecializedILi4ELi2ELi16ELb1ELb0EEEJSG_NS5_IJNSR_ISE_SB_EENSR_INSA_ILi16EEESB_EEEEEfNS5_IJlSB_lEEEfS1K_NS1B_6fusion15FusionCallbacksIS1F_NS1L_17LinearCombinationIffffLNS_15FloatRoundStyleE2EEESG_S1J_JEEENS4_5SM1004TMEM4LOAD26SM100_TMEM_LOAD_32dp32b16xESY_NSZ_INS10_ILi2ELi4ELi3EEES13_NSR_INS5_IJNSA_ILi8EEES1H_EEENS5_IJS1H_SB_EEEEEEENS4_39AutoVectorizingCopyWithAssumedAlignmentILi128EEENS4_14SM90_TMA_STOREES20_S22_S22_EEEvvEEEEvNT_6ParamsE)
	.align		4
        /*000c*/ 	.word	index@(__assertfail)
	.align		4
        /*0010*/ 	.word	0x00000000
	.align		4
        /*0014*/ 	.word	0xfffffffe
	.align		4
        /*0018*/ 	.word	0x00000000
	.align		4
        /*001c*/ 	.word	0xfffffffd
	.align		4
        /*0020*/ 	.word	0x00000000
	.align		4
        /*0024*/ 	.word	0xfffffffc


//--------------------- .nv.constant4             --------------------------
	.section	.nv.constant4,"a",@progbits
	.align	8
	.align		8
.nv.constant4:
        /*0000*/ 	.dword	__assertfail
	.align		8
        /*0008*/ 	.dword	__unnamed_1
	.align		8
        /*0010*/ 	.dword	__unnamed_2
	.align		8
        /*0018*/ 	.dword	_ZN40_INTERNAL_2428c271_4_k_cu_70c8648a_364914cuda3std3__45__cpo5beginE
	.align		8
        /*0020*/ 	.dword	_ZN40_INTERNAL_2428c271_4_k_cu_70c8648a_364914cuda3std3__45__cpo3endE
	.align		8
        /*0028*/ 	.dword	_ZN40_INTERNAL_2428c271_4_k_cu_70c8648a_364914cuda3std3__45__cpo6cbeginE
	.align		8
        /*0030*/ 	.dword	_ZN40_INTERNAL_2428c271_4_k_cu_70c8648a_364914cuda3std3__45__cpo4cendE
	.align		8
        /*0038*/ 	.dword	_ZN40_INTERNAL_2428c271_4_k_cu_70c8648a_364914cuda3std3__442_GLOBAL__N__2428c271_4_k_cu_70c8648a_364916ignoreE
	.align		8
        /*0040*/ 	.dword	_ZN40_INTERNAL_2428c271_4_k_cu_70c8648a_364914cuda3std3__419piecewise_constructE
	.align		8
        /*0048*/ 	.dword	_ZN40_INTERNAL_2428c271_4_k_cu_70c8648a_364914cuda3std3__48in_placeE
	.align		8
        /*0050*/ 	.dword	_ZN40_INTERNAL_2428c271_4_k_cu_70c8648a_364914cuda3std6ranges3__45__cpo4swapE
	.align		8
        /*0058*/ 	.dword	_ZN40_INTERNAL_2428c271_4_k_cu_70c8648a_364914cuda3std6ranges3__45__cpo9iter_moveE
	.align		8
        /*0060*/ 	.dword	_ZN40_INTERNAL_2428c271_4_k_cu_70c8648a_364914cute7productE
	.align		8
        /*0068*/ 	.dword	_ZN40_INTERNAL_2428c271_4_k_cu_70c8648a_364914cute1_E
	.align		8
        /*0070*/ 	.dword	$str$25
	.align		8
        /*0078*/ 	.dword	$str$26
	.align		8
        /*0080*/ 	.dword	$str$27
	.align		8
        /*0088*/ 	.dword	$str$28


//--------------------- .text._ZN7cutlass13device_kernelINS_4gemm6kernel13GemmUniversalIN4cute5tupleIJiiiiEEENS1_10collective13CollectiveMmaINS1_35MainloopSm100TmaUmmaWarpSpecializedILi6ELi2ELi4ENS5_IJNS4_1CILi1EEESB_SB_EEEEENS5_IJNSA_ILi128EEESE_NSA_ILi32EEEEEEfNS5_IJSB_llEEEfSH_NS4_8TiledMMAINS4_8MMA_AtomIJNS4_17SM100_MMA_TF32_SSINS_10tfloat32_tESL_fLi128ELi128ELNS4_4UMMA5MajorE1ELSN_1ELNSM_7ScaleInE0ELSO_0EEEEEENS4_6LayoutISC_NS5_IJNSA_ILi0EEESS_SS_EEEEENS5_IJNS4_10UnderscoreESV_SV_EEEEENS4_13SM90_TMA_LOADENS4_14ComposedLayoutINS4_7SwizzleILi2ELi5ELi2EEENS4_18smem_ptr_flag_bitsILi32EEENSR_INS5_IJSF_NSA_ILi4EEEEEENS5_IJSB_SF_EEEEEEEvNS4_8identityESY_S18_vS19_EENS_8epilogue10collective18CollectiveEpilogueINS1B_23Sm100TmaWarpSpecializedILi4ELi2ELi16ELb1ELb0EEEJSG_NS5_IJNSR_ISE_SB_EENSR_INSA_ILi16EEESB_EEEEEfNS5_IJlSB_lEEEfS1K_NS1B_6fusion15FusionCallbacksIS1F_NS1L_17LinearCombinationIffffLNS_15FloatRoundStyleE2EEESG_S1J_JEEENS4_5SM1004TMEM4LOAD26SM100_TMEM_LOAD_32dp32b16xESY_NSZ_INS10_ILi2ELi4ELi3EEES13_NSR_INS5_IJNSA_ILi8EEES1H_EEENS5_IJS1H_SB_EEEEEEENS4_39AutoVectorizingCopyWithAssumedAlignmentILi128EEENS4_14SM90_TMA_STOREES20_S22_S22_EEEvvEEEEvNT_6ParamsE --------------------------
	.section	.text._ZN7cutlass13device_kernelINS_4gemm6kernel13GemmUniversalIN4cute5tupleIJiiiiEEENS1_10collective13CollectiveMmaINS1_35MainloopSm100TmaUmmaWarpSpecializedILi6ELi2ELi4ENS5_IJNS4_1CILi1EEESB_SB_EEEEENS5_IJNSA_ILi128EEESE_NSA_ILi32EEEEEEfNS5_IJSB_llEEEfSH_NS4_8TiledMMAINS4_8MMA_AtomIJNS4_17SM100_MMA_TF32_SSINS_10tfloat32_tESL_fLi128ELi128ELNS4_4UMMA5MajorE1ELSN_1ELNSM_7ScaleInE0ELSO_0EEEEEENS4_6LayoutISC_NS5_IJNSA_ILi0EEESS_SS_EEEEENS5_IJNS4_10UnderscoreESV_SV_EEEEENS4_13SM90_TMA_LOADENS4_14ComposedLayoutINS4_7SwizzleILi2ELi5ELi2EEENS4_18smem_ptr_flag_bitsILi32EEENSR_INS5_IJSF_NSA_ILi4EEEEEENS5_IJSB_SF_EEEEEEEvNS4_8identityESY_S18_vS19_EENS_8epilogue10collective18CollectiveEpilogueINS1B_23Sm100TmaWarpSpecializedILi4ELi2ELi16ELb1ELb0EEEJSG_NS5_IJNSR_ISE_SB_EENSR_INSA_ILi16EEESB_EEEEEfNS5_IJlSB_lEEEfS1K_NS1B_6fusion15FusionCallbacksIS1F_NS1L_17LinearCombinationIffffLNS_15FloatRoundStyleE2EEESG_S1J_JEEENS4_5SM1004TMEM4LOAD26SM100_TMEM_LOAD_32dp32b16xESY_NSZ_INS10_ILi2ELi4ELi3EEES13_NSR_INS5_IJNSA_ILi8EEES1H_EEENS5_IJS1H_SB_EEEEEEENS4_39AutoVectorizingCopyWithAssumedAlignmentILi128EEENS4_14SM90_TMA_STOREES20_S22_S22_EEEvvEEEEvNT_6ParamsE,"ax",@progbits
	.align	128
.text._ZN7cutlass13device_kernelINS_4gemm6kernel13GemmUniversalIN4cute5tupleIJiiiiEEENS1_10collective13CollectiveMmaINS1_35MainloopSm100TmaUmmaWarpSpecializedILi6ELi2ELi4ENS5_IJNS4_1CILi1EEESB_SB_EEEEENS5_IJNSA_ILi128EEESE_NSA_ILi32EEEEEEfNS5_IJSB_llEEEfSH_NS4_8TiledMMAINS4_8MMA_AtomIJNS4_17SM100_MMA_TF32_SSINS_10tfloat32_tESL_fLi128ELi128ELNS4_4UMMA5MajorE1ELSN_1ELNSM_7ScaleInE0ELSO_0EEEEEENS4_6LayoutISC_NS5_IJNSA_ILi0EEESS_SS_EEEEENS5_IJNS4_10UnderscoreESV_SV_EEEEENS4_13SM90_TMA_LOADENS4_14ComposedLayoutINS4_7SwizzleILi2ELi5ELi2EEENS4_18smem_ptr_flag_bitsILi32EEENSR_INS5_IJSF_NSA_ILi4EEEEEENS5_IJSB_SF_EEEEEEEvNS4_8identityESY_S18_vS19_EENS_8epilogue10collective18CollectiveEpilogueINS1B_23Sm100TmaWarpSpecializedILi4ELi2ELi16ELb1ELb0EEEJSG_NS5_IJNSR_ISE_SB_EENSR_INSA_ILi16EEESB_EEEEEfNS5_IJlSB_lEEEfS1K_NS1B_6fusion15FusionCallbacksIS1F_NS1L_17LinearCombinationIffffLNS_15FloatRoundStyleE2EEESG_S1J_JEEENS4_5SM1004TMEM4LOAD26SM100_TMEM_LOAD_32dp32b16xESY_NSZ_INS10_ILi2ELi4ELi3EEES13_NSR_INS5_IJNSA_ILi8EEES1H_EEENS5_IJS1H_SB_EEEEEEENS4_39AutoVectorizingCopyWithAssumedAlignmentILi128EEENS4_14SM90_TMA_STOREES20_S22_S22_EEEvvEEEEvNT_6ParamsE:
        .type           _ZN7cutlass13device_kernelINS_4gemm6kernel13GemmUniversalIN4cute5tupleIJiiiiEEENS1_10collective13CollectiveMmaINS1_35MainloopSm100TmaUmmaWarpSpecializedILi6ELi2ELi4ENS5_IJNS4_1CILi1EEESB_SB_EEEEENS5_IJNSA_ILi128EEESE_NSA_ILi32EEEEEEfNS5_IJSB_llEEEfSH_NS4_8TiledMMAINS4_8MMA_AtomIJNS4_17SM100_MMA_TF32_SSINS_10tfloat32_tESL_fLi128ELi128ELNS4_4UMMA5MajorE1ELSN_1ELNSM_7ScaleInE0ELSO_0EEEEEENS4_6LayoutISC_NS5_IJNSA_ILi0EEESS_SS_EEEEENS5_IJNS4_10UnderscoreESV_SV_EEEEENS4_13SM90_TMA_LOADENS4_14ComposedLayoutINS4_7SwizzleILi2ELi5ELi2EEENS4_18smem_ptr_flag_bitsILi32EEENSR_INS5_IJSF_NSA_ILi4EEEEEENS5_IJSB_SF_EEEEEEEvNS4_8identityESY_S18_vS19_EENS_8epilogue10collective18CollectiveEpilogueINS1B_23Sm100TmaWarpSpecializedILi4ELi2ELi16ELb1ELb0EEEJSG_NS5_IJNSR_ISE_SB_EENSR_INSA_ILi16EEESB_EEEEEfNS5_IJlSB_lEEEfS1K_NS1B_6fusion15FusionCallbacksIS1F_NS1L_17LinearCombinationIffffLNS_15FloatRoundStyleE2EEESG_S1J_JEEENS4_5SM1004TMEM4LOAD26SM100_TMEM_LOAD_32dp32b16xESY_NSZ_INS10_ILi2ELi4ELi3EEES13_NSR_INS5_IJNSA_ILi8EEES1H_EEENS5_IJS1H_SB_EEEEEEENS4_39AutoVectorizingCopyWithAssumedAlignmentILi128EEENS4_14SM90_TMA_STOREES20_S22_S22_EEEvvEEEEvNT_6ParamsE,@function
        .size           _ZN7cutlass13device_kernelINS_4gemm6kernel13GemmUniversalIN4cute5tupleIJiiiiEEENS1_10collective13CollectiveMmaINS1_35MainloopSm100TmaUmmaWarpSpecializedILi6ELi2ELi4ENS5_IJNS4_1CILi1EEESB_SB_EEEEENS5_IJNSA_ILi128EEESE_NSA_ILi32EEEEEEfNS5_IJSB_llEEEfSH_NS4_8TiledMMAINS4_8MMA_AtomIJNS4_17SM100_MMA_TF32_SSINS_10tfloat32_tESL_fLi128ELi128ELNS4_4UMMA5MajorE1ELSN_1ELNSM_7ScaleInE0ELSO_0EEEEEENS4_6LayoutISC_NS5_IJNSA_ILi0EEESS_SS_EEEEENS5_IJNS4_10UnderscoreESV_SV_EEEEENS4_13SM90_TMA_LOADENS4_14ComposedLayoutINS4_7SwizzleILi2ELi5ELi2EEENS4_18smem_ptr_flag_bitsILi32EEENSR_INS5_IJSF_NSA_ILi4EEEEEENS5_IJSB_SF_EEEEEEEvNS4_8identityESY_S18_vS19_EENS_8epilogue10collective18CollectiveEpilogueINS1B_23Sm100TmaWarpSpecializedILi4ELi2ELi16ELb1ELb0EEEJSG_NS5_IJNSR_ISE_SB_EENSR_INSA_ILi16EEESB_EEEEEfNS5_IJlSB_lEEEfS1K_NS1B_6fusion15FusionCallbacksIS1F_NS1L_17LinearCombinationIffffLNS_15FloatRoundStyleE2EEESG_S1J_JEEENS4_5SM1004TMEM4LOAD26SM100_TMEM_LOAD_32dp32b16xESY_NSZ_INS10_ILi2ELi4ELi3EEES13_NSR_INS5_IJNSA_ILi8EEES1H_EEENS5_IJS1H_SB_EEEEEEENS4_39AutoVectorizingCopyWithAssumedAlignmentILi128EEENS4_14SM90_TMA_STOREES20_S22_S22_EEEvvEEEEvNT_6ParamsE,(.L_x_230 - _ZN7cutlass13device_kernelINS_4gemm6kernel13GemmUniversalIN4cute5tupleIJiiiiEEENS1_10collective13CollectiveMmaINS1_35MainloopSm100TmaUmmaWarpSpecializedILi6ELi2ELi4ENS5_IJNS4_1CILi1EEESB_SB_EEEEENS5_IJNSA_ILi128EEESE_NSA_ILi32EEEEEEfNS5_IJSB_llEEEfSH_NS4_8TiledMMAINS4_8MMA_AtomIJNS4_17SM100_MMA_TF32_SSINS_10tfloat32_tESL_fLi128ELi128ELNS4_4UMMA5MajorE1ELSN_1ELNSM_7ScaleInE0ELSO_0EEEEEENS4_6LayoutISC_NS5_IJNSA_ILi0EEESS_SS_EEEEENS5_IJNS4_10UnderscoreESV_SV_EEEEENS4_13SM90_TMA_LOADENS4_14ComposedLayoutINS4_7SwizzleILi2ELi5ELi2EEENS4_18smem_ptr_flag_bitsILi32EEENSR_INS5_IJSF_NSA_ILi4EEEEEENS5_IJSB_SF_EEEEEEEvNS4_8identityESY_S18_vS19_EENS_8epilogue10collective18CollectiveEpilogueINS1B_23Sm100TmaWarpSpecializedILi4ELi2ELi16ELb1ELb0EEEJSG_NS5_IJNSR_ISE_SB_EENSR_INSA_ILi16EEESB_EEEEEfNS5_IJlSB_lEEEfS1K_NS1B_6fusion15FusionCallbacksIS1F_NS1L_17LinearCombinationIffffLNS_15FloatRoundStyleE2EEESG_S1J_JEEENS4_5SM1004TMEM4LOAD26SM100_TMEM_LOAD_32dp32b16xESY_NSZ_INS10_ILi2ELi4ELi3EEES13_NSR_INS5_IJNSA_ILi8EEES1H_EEENS5_IJS1H_SB_EEEEEEENS4_39AutoVectorizingCopyWithAssumedAlignmentILi128EEENS4_14SM90_TMA_STOREES20_S22_S22_EEEvvEEEEvNT_6ParamsE)
        .other          _ZN7cutlass13device_kernelINS_4gemm6kernel13GemmUniversalIN4cute5tupleIJiiiiEEENS1_10collective13CollectiveMmaINS1_35MainloopSm100TmaUmmaWarpSpecializedILi6ELi2ELi4ENS5_IJNS4_1CILi1EEESB_SB_EEEEENS5_IJNSA_ILi128EEESE_NSA_ILi32EEEEEEfNS5_IJSB_llEEEfSH_NS4_8TiledMMAINS4_8MMA_AtomIJNS4_17SM100_MMA_TF32_SSINS_10tfloat32_tESL_fLi128ELi128ELNS4_4UMMA5MajorE1ELSN_1ELNSM_7ScaleInE0ELSO_0EEEEEENS4_6LayoutISC_NS5_IJNSA_ILi0EEESS_SS_EEEEENS5_IJNS4_10UnderscoreESV_SV_EEEEENS4_13SM90_TMA_LOADENS4_14ComposedLayoutINS4_7SwizzleILi2ELi5ELi2EEENS4_18smem_ptr_flag_bitsILi32EEENSR_INS5_IJSF_NSA_ILi4EEEEEENS5_IJSB_SF_EEEEEEEvNS4_8identityESY_S18_vS19_EENS_8epilogue10collective18CollectiveEpilogueINS1B_23Sm100TmaWarpSpecializedILi4ELi2ELi16ELb1ELb0EEEJSG_NS5_IJNSR_ISE_SB_EENSR_INSA_ILi16EEESB_EEEEEfNS5_IJlSB_lEEEfS1K_NS1B_6fusion15FusionCallbacksIS1F_NS1L_17LinearCombinationIffffLNS_15FloatRoundStyleE2EEESG_S1J_JEEENS4_5SM1004TMEM4LOAD26SM100_TMEM_LOAD_32dp32b16xESY_NSZ_INS10_ILi2ELi4ELi3EEES13_NSR_INS5_IJNSA_ILi8EEES1H_EEENS5_IJS1H_SB_EEEEEEENS4_39AutoVectorizingCopyWithAssumedAlignmentILi128EEENS4_14SM90_TMA_STOREES20_S22_S22_EEEvvEEEEvNT_6ParamsE,@"STO_CUDA_ENTRY STV_DEFAULT"
_ZN7cutlass13device_kernelINS_4gemm6kernel13GemmUniversalIN4cute5tupleIJiiiiEEENS1_10collective13CollectiveMmaINS1_35MainloopSm100TmaUmmaWarpSpecializedILi6ELi2ELi4ENS5_IJNS4_1CILi1EEESB_SB_EEEEENS5_IJNSA_ILi128EEESE_NSA_ILi32EEEEEEfNS5_IJSB_llEEEfSH_NS4_8TiledMMAINS4_8MMA_AtomIJNS4_17SM100_MMA_TF32_SSINS_10tfloat32_tESL_fLi128ELi128ELNS4_4UMMA5MajorE1ELSN_1ELNSM_7ScaleInE0ELSO_0EEEEEENS4_6LayoutISC_NS5_IJNSA_ILi0EEESS_SS_EEEEENS5_IJNS4_10UnderscoreESV_SV_EEEEENS4_13SM90_TMA_LOADENS4_14ComposedLayoutINS4_7SwizzleILi2ELi5ELi2EEENS4_18smem_ptr_flag_bitsILi32EEENSR_INS5_IJSF_NSA_ILi4EEEEEENS5_IJSB_SF_EEEEEEEvNS4_8identityESY_S18_vS19_EENS_8epilogue10collective18CollectiveEpilogueINS1B_23Sm100TmaWarpSpecializedILi4ELi2ELi16ELb1ELb0EEEJSG_NS5_IJNSR_ISE_SB_EENSR_INSA_ILi16EEESB_EEEEEfNS5_IJlSB_lEEEfS1K_NS1B_6fusion15FusionCallbacksIS1F_NS1L_17LinearCombinationIffffLNS_15FloatRoundStyleE2EEESG_S1J_JEEENS4_5SM1004TMEM4LOAD26SM100_TMEM_LOAD_32dp32b16xESY_NSZ_INS10_ILi2ELi4ELi3EEES13_NSR_INS5_IJNSA_ILi8EEES1H_EEENS5_IJS1H_SB_EEEEEEENS4_39AutoVectorizingCopyWithAssumedAlignmentILi128EEENS4_14SM90_TMA_STOREES20_S22_S22_EEEvvEEEEvNT_6ParamsE:
[----:B------:R-:W1:Y:S01]  /*0000*/  LDC R1, c[0x0][0x37c] ;  /* 0x0000df00ff017b82 */ /* 0x000e620000000800 */
[----:B------:R-:W2:Y:S01]  /*0010*/  S2R R77, SR_TID.X ;  /* 0x00000000004d7919 */ /* 0x000ea20000002100 */
[----:B------:R-:W3:Y:S01]  /*0020*/  LDCU.64 UR4, c[0x0][0x890] ;  /* 0x00011200ff0477ac */ /* 0x000ee20008000a00 */
[----:B------:R-:W-:Y:S02]  /*0030*/  PRMT R64, RZ, 0x7610, R64 ;  /* 0x00007610ff407816 */ /* 0x000fe40000000040 */
[----:B------:R-:W-:Y:S01]  /*0040*/  ELECT P5, URZ, PT ;  /* 0x0000000000ff782f */ /* 0x000fe200038a0000 */
[----:B------:R-:W4:Y:S01]  /*0050*/  LDCU.64 UR46, c[0x0][0x358] ;  /* 0x00006b00ff2e77ac */ /* 0x000f220008000a00 */
[----:B---3--:R-:W-:-:S04]  /*0060*/  UISETP.NE.U32.AND UP0, UPT, UR4, URZ, UPT ;  /* 0x000000ff0400728c */ /* 0x008fc8000bf05070 */
[----:B------:R-:W-:Y:S01]  /*0070*/  UISETP.NE.AND.EX UP0, UPT, UR5, URZ, UPT, UP0 ;  /* 0x000000ff0500728c */ /* 0x000fe2000bf05300 */
[----:B--2---:R-:W-:-:S05]  /*0080*/  SHF.R.U32.HI R69, RZ, 0x5, R77 ;  /* 0x00000005ff457819 */ /* 0x004fca000001164d */
[----:B------:R-:W2:Y:S02]  /*0090*/  SHFL.IDX PT, R0, R69, RZ, 0x1f ;  /* 0x00001fff45007589 */ /* 0x000ea400000e0000 */
[----:B--2---:R-:W-:Y:S01]  /*00a0*/  R2UR UR8, R0 ;  /* 0x00000000000872ca */ /* 0x004fe200000e0000 */
[----:B-1--4-:R-:W-:-:S14]  /*00b0*/  BRA.U UP0, `(.L_x_0) ;  /* 0x00000001002c7547 */ /* 0x012fdc000b800000 */
[----:B------:R-:W1:Y:S02]  /*00c0*/  LDCU.64 UR6, c[0x0][0x888] ;  /* 0x00011100ff0677ac */ /* 0x000e640008000a00 */
[----:B-1----:R-:W-:-:S04]  /*00d0*/  UISETP.NE.U32.AND UP0, UPT, UR6, URZ, UPT ;  /* 0x000000ff0600728c */ /* 0x002fc8000bf05070 */
[----:B------:R-:W-:-:S09]  /*00e0*/  UISETP.NE.AND.EX UP0, UPT, UR7, URZ, UPT, UP0 ;  /* 0x000000ff0700728c */ /* 0x000fd2000bf05300 */
[----:B------:R-:W-:Y:S05]  /*00f0*/  BRA.U !UP0, `(.L_x_1) ;  /* 0x0000000108107547 */ /* 0x000fea000b800000 */
[----:B------:R-:W1:Y:S02]  /*0100*/  LDC.64 R2, c[0x0][0x888] ;  /* 0x00022200ff027b82 */ /* 0x000e640000000a00 */
[----:B-1----:R1:W5:Y:S01]  /*0110*/  LDG.E R35, desc[UR46][R2.64] ;  /* 0x0000002e02237981 */ /* 0x002362000c1e1900 */
[----:B------:R-:W-:Y:S01]  /*0120*/  HFMA2 R64, -RZ, RZ, 0, 5.9604644775390625e-08 ;  /* 0x00000001ff407431 */ /* 0x000fe200000001ff */
[----:B------:R-:W-:Y:S05]  /*0130*/  BRA `(.L_x_0) ;  /* 0x00000000000c7947 */ /* 0x000fea0003800000 */
.L_x_1:
[----:B------:R-:W1:Y:S01]  /*0140*/  LDCU UR6, c[0x0][0x880] ;  /* 0x00011000ff0677ac */ /* 0x000e620008000800 */
[----:B------:R-:W-:Y:S01]  /*0150*/  HFMA2 R64, -RZ, RZ, 0, 5.9604644775390625e-08 ;  /* 0x00000001ff407431 */ /* 0x000fe200000001ff */
[----:B-1----:R-:W-:-:S07]  /*0160*/  MOV R35, UR6 ;  /* 0x0000000600237c02 */ /* 0x002fce0008000f00 */
.L_x_0:
[----:B------:R-:W2:Y:S02]  /*0170*/  LDCU.64 UR6, c[0x0][0x8b0] ;  /* 0x00011600ff0677ac */ /* 0x000ea40008000a00 */
[----:B--2---:R-:W-:-:S04]  /*0180*/  UISETP.NE.U32.AND UP0, UPT, UR6, URZ, UPT ;  /* 0x000000ff0600728c */ /* 0x004fc8000bf05070 */
[----:B------:R-:W-:-:S09]  /*0190*/  UISETP.NE.AND.EX UP0, UPT, UR7, URZ, UPT, UP0 ;  /* 0x000000ff0700728c */ /* 0x000fd2000bf05300 */
[----:B------:R-:W-:Y:S05]  /*01a0*/  BRA.U UP0, `(.L_x_2) ;  /* 0x0000000100247547 */ /* 0x000fea000b800000 */
[----:B------:R-:W2:Y:S02]  /*01b0*/  LDCU.64 UR6, c[0x0][0x8a8] ;  /* 0x00011500ff0677ac */ /* 0x000ea40008000a00 */
[----:B--2---:R-:W-:-:S04]  /*01c0*/  UISETP.NE.U32.AND UP0, UPT, UR6, URZ, UPT ;  /* 0x000000ff0600728c */ /* 0x004fc8000bf05070 */
[----:B------:R-:W-:-:S09]  /*01d0*/  UISETP.NE.AND.EX UP0, UPT, UR7, URZ, UPT, UP0 ;  /* 0x000000ff0700728c */ /* 0x000fd2000bf05300 */
[----:B------:R-:W-:Y:S05]  /*01e0*/  BRA.U !UP0, `(.L_x_3) ;  /* 0x00000001080c7547 */ /* 0x000fea000b800000 */
[----:B-1----:R-:W1:Y:S02]  /*01f0*/  LDC.64 R2, c[0x0][0x8a8] ;  /* 0x00022a00ff027b82 */ /* 0x002e640000000a00 */
[----:B-1----:R2:W5:Y:S01]  /*0200*/  LDG.E R33, desc[UR46][R2.64] ;  /* 0x0000002e02217981 */ /* 0x002562000c1e1900 */
[----:B------:R-:W-:Y:S05]  /*0210*/  BRA `(.L_x_2) ;  /* 0x0000000000087947 */ /* 0x000fea0003800000 */
.L_x_3:
[----:B------:R-:W2:Y:S02]  /*0220*/  LDCU UR6, c[0x0][0x8a0] ;  /* 0x00011400ff0677ac */ /* 0x000ea40008000800 */
[----:B--2---:R-:W-:Y:S02]  /*0230*/  MOV R33, UR6 ;  /* 0x0000000600217c02 */ /* 0x004fe40008000f00 */
.L_x_2:
[----:B------:R-:W-:Y:S01]  /*0240*/  IMAD.U32 R0, RZ, RZ, UR8 ;  /* 0x00000008ff007e24 */ /* 0x000fe2000f8e00ff */
[----:B------:R-:W-:Y:S04]  /*0250*/  BSSY.RECONVERGENT B0, `(.L_x_4) ;  /* 0x000000c000007945 */ /* 0x000fe80003800200 */
[C---:B------:R-:W-:Y:S02]  /*0260*/  ISETP.NE.OR P1, PT, R0.reuse, 0x1, !P5 ;  /* 0x000000010000780c */ /* 0x040fe40006f25670 */
[----:B------:R-:W-:-:S11]  /*0270*/  ISETP.NE.OR P0, PT, R0, 0x3, !P5 ;  /* 0x000000030000780c */ /* 0x000fd60006f05670 */
[----:B------:R-:W-:Y:S05]  /*0280*/  @P1 BRA `(.L_x_5) ;  /* 0x0000000000201947 */ /* 0x000fea0003800000 */
[----:B------:R-:W3:Y:S02]  /*0290*/  LDCU.64 UR6, c[0x0][0x348] ;  /* 0x00006900ff0677ac */ /* 0x000ee40008000a00 */
[----:B---3--:R-:W-:Y:S02]  /*02a0*/  UIADD3 UR10, UP1, UPT, UR6, 0x80, URZ ;  /* 0x00000080060a7890 */ /* 0x008fe4000ff3e0ff */
[----:B------:R-:W-:Y:S02]  /*02b0*/  UIADD3 UR6, UP0, UPT, UR6, 0x180, URZ ;  /* 0x0000018006067890 */ /* 0x000fe4000ff1e0ff */
[----:B------:R-:W-:Y:S02]  /*02c0*/  UIADD3.X UR11, UPT, UPT, URZ, UR7, URZ, UP1, !UPT ;  /* 0x00000007ff0b7290 */ /* 0x000fe40008ffe4ff */
[----:B------:R-:W-:-:S07]  /*02d0*/  UIADD3.X UR7, UPT, UPT, URZ, UR7, URZ, UP0, !UPT ;  /* 0x00000007ff077290 */ /* 0x000fce00087fe4ff */
[----:B------:R3:W-:Y:S02]  /*02e0*/  UTMACCTL.PF [UR10] ;  /* 0x000000000a0079b9 */ /* 0x0007e40008040000 */
[----:B------:R3:W-:Y:S02]  /*02f0*/  UTMACCTL.PF [UR6] ;  /* 0x00000000060079b9 */ /* 0x0007e40008040000 */
[----:B---3--:R-:W-:Y:S01]  /*0300*/  NOP ;  /* 0x0000000000007918 */ /* 0x008fe20000000000 */
.L_x_5:
[----:B------:R-:W-:Y:S05]  /*0310*/  BSYNC.RECONVERGENT B0 ;  /* 0x0000000000007941 */ /* 0x000fea0003800200 */
.L_x_4:
[----:B------:R-:W-:Y:S04]  /*0320*/  BSSY.RECONVERGENT B0, `(.L_x_6) ;  /* 0x000000a000007945 */ /* 0x000fe80003800200 */
        /* <DEDUP_REMOVED lines=9> */
.L_x_7:
[----:B------:R-:W-:Y:S05]  /*03c0*/  BSYNC.RECONVERGENT B0 ;  /* 0x0000000000007941 */ /* 0x000fea0003800200 */
.L_x_6:
[----:B------:R-:W3:Y:S01]  /*03d0*/  LDCU.64 UR6, c[0x0][0x888] ;  /* 0x00011100ff0677ac */ /* 0x000ee20008000a00 */
[----:B------:R-:W-:Y:S02]  /*03e0*/  UISETP.EQ.U32.AND UP1, UPT, UR4, URZ, UPT ;  /* 0x000000ff0400728c */ /* 0x000fe4000bf22070 */
[----:B------:R-:W-:Y:S02]  /*03f0*/  UPLOP3.LUT UP2, UPT, UPT, UPT, UPT, 0x80, 0x8 ;  /* 0x000000000008789c */ /* 0x000fe40003f4f070 */
[----:B---3--:R-:W-:-:S04]  /*0400*/  UISETP.NE.U32.AND UP0, UPT, UR6, URZ, UPT ;  /* 0x000000ff0600728c */ /* 0x008fc8000bf05070 */
[----:B------:R-:W-:-:S04]  /*0410*/  UISETP.NE.AND.EX UP0, UPT, UR7, URZ, UPT, UP0 ;  /* 0x000000ff0700728c */ /* 0x000fc8000bf05300 */
[----:B------:R-:W-:-:S04]  /*0420*/  UISETP.EQ.OR.EX UP3, UPT, UR5, URZ, !UP0, UP1 ;  /* 0x000000ff0500728c */ /* 0x000fc8000c762710 */
[----:B------:R-:W-:-:S05]  /*0430*/  UP2UR UR49, UPR, URZ, 0x8 ;  /* 0x00000008ff317883 */ /* 0x000fca0008000000 */
[----:B------:R-:W-:Y:S07]  /*0440*/  BRA.U !UP3, `(.L_x_8) ;  /* 0x000000010b207547 */ /* 0x000fee000b800000 */
[----:B------:R-:W-:Y:S01]  /*0450*/  UISETP.NE.U32.AND UP2, UPT, UR4, URZ, UPT ;  /* 0x000000ff0400728c */ /* 0x000fe2000bf45070 */
[----:B-----5:R-:W-:Y:S01]  /*0460*/  FSETP.NEU.AND P0, PT, R35, RZ, PT ;  /* 0x000000ff2300720b */ /* 0x020fe20003f0d000 */
[----:B------:R-:W-:Y:S02]  /*0470*/  USEL UR4, URZ, 0xffffffff, UP0 ;  /* 0xffffffffff047887 */ /* 0x000fe40008000000 */
[----:B------:R-:W-:-:S10]  /*0480*/  UISETP.NE.AND.EX UP2, UPT, UR5, URZ, UPT, UP2 ;  /* 0x000000ff0500728c */ /* 0x000fd4000bf45320 */
[----:B------:R-:W-:Y:S01]  /*0490*/  VOTEU.ANY UP1, P0 ;  /* 0x0000000000ff7886 */ /* 0x000fe20000020100 */
[----:B------:R-:W-:-:S04]  /*04a0*/  @!UP2 USEL UR4, URZ, 0xffffffff, UP1 ;  /* 0xffffffffff04a887 */ /* 0x000fc80008800000 */
[----:B------:R-:W-:-:S04]  /*04b0*/  ULOP3.LUT UR4, UR4, 0x1, URZ, 0xc0, !UPT ;  /* 0x0000000104047892 */ /* 0x000fc8000f8ec0ff */
[----:B------:R-:W-:-:S11]  /*04c0*/  UISETP.NE.U32.AND UP2, UPT, UR4, 0x1, UPT ;  /* 0x000000010400788c */ /* 0x000fd6000bf45070 */
.L_x_8:
[----:B-12---:R-:W1:Y:S01]  /*04d0*/  SHFL.IDX PT, R2, R69, RZ, 0x1f ;  /* 0x00001fff45027589 */ /* 0x006e6200000e0000 */
[----:B------:R-:W-:-:S04]  /*04e0*/  UISETP.NE.AND UP1, UPT, UR8, 0x2, UPT ;  /* 0x000000020800788c */ /* 0x000fc8000bf25270 */
[----:B------:R-:W-:Y:S01]  /*04f0*/  USEL UR6, URZ, 0x1, UP1 ;  /* 0x00000001ff067887 */ /* 0x000fe20008800000 */
[----:B-1----:R-:W-:-:S13]  /*0500*/  ISETP.NE.AND P0, PT, R2, RZ, PT ;  /* 0x000000ff0200720c */ /* 0x002fda0003f05270 */
[----:B------:R-:W-:Y:S05]  /*0510*/  @P0 BRA `(.L_x_9) ;  /* 0x0000000000580947 */ /* 0x000fea0003800000 */
[----:B------:R-:W1:Y:S01]  /*0520*/  S2UR UR5, SR_CgaCtaId ;  /* 0x00000000000579c3 */ /* 0x000e620000008800 */
[----:B------:R-:W-:Y:S01]  /*0530*/  UMOV UR7, 0x400 ;  /* 0x0000040000077882 */ /* 0x000fe20000000000 */
[----:B------:R-:W-:Y:S01]  /*0540*/  UMOV UR4, 0x1 ;  /* 0x0000000100047882 */ /* 0x000fe20000000000 */
[----:B------:R-:W-:Y:S01]  /*0550*/  ELECT P0, URZ, PT ;  /* 0x0000000000ff782f */ /* 0x000fe20003800000 */
[----:B------:R-:W-:-:S04]  /*0560*/  UIADD3 UR10, UPT, UPT, -UR4, 0x100000, URZ ;  /* 0x00100000040a7890 */ /* 0x000fc8000fffe1ff */
[----:B------:R-:W-:Y:S02]  /*0570*/  USHF.L.U32 UR11, UR10, 0xb, URZ ;  /* 0x0000000b0a0b7899 */ /* 0x000fe400080006ff */
[----:B------:R-:W-:Y:S02]  /*0580*/  USHF.L.U32 UR10, UR10, 0x1, URZ ;  /* 0x000000010a0a7899 */ /* 0x000fe400080006ff */
[----:B-1----:R-:W-:Y:S01]  /*0590*/  ULEA UR5, UR5, UR7, 0x18 ;  /* 0x0000000705057291 */ /* 0x002fe2000f8ec0ff */
[----:B------:R-:W1:Y:S11]  /*05a0*/  FENCE.VIEW.ASYNC.S ;  /* 0x00000000000073c6 */ /* 0x000e760000000000 */
[----:B-1----:R1:W2:Y:S01]  /*05b0*/  SYNCS.EXCH.64 URZ, [UR5], UR10 ;  /* 0x0000000a05ff75b2 */ /* 0x0022a20008000100 */
[----:B------:R1:W3:Y:S01]  /*05c0*/  SYNCS.EXCH.64 URZ, [UR5+0x30], UR10 ;  /* 0x0000300a05ff75b2 */ /* 0x0002e20008000100 */
[----:B------:R1:W4:Y:S01]  /*05d0*/  SYNCS.EXCH.64 URZ, [UR5+0x8], UR10 ;  /* 0x0000080a05ff75b2 */ /* 0x0003220008000100 */
[----:B------:R1:W1:Y:S01]  /*05e0*/  SYNCS.EXCH.64 URZ, [UR5+0x38], UR10 ;  /* 0x0000380a05ff75b2 */ /* 0x0002620008000100 */
        /* <DEDUP_REMOVED lines=8> */
[----:B------:R-:W-:Y:S01]  /*0670*/  NOP ;  /* 0x0000000000007918 */ /* 0x000fe20000000000 */
.L_x_9:
[----:B------:R-:W2:Y:S01]  /*0680*/  SHFL.IDX PT, R2, R69, RZ, 0x1f ;  /* 0x00001fff45027589 */ /* 0x000ea200000e0000 */
[----:B------:R-:W-:Y:S01]  /*0690*/  NOP ;  /* 0x0000000000007918 */ /* 0x000fe20000000000 */
[----:B--2---:R-:W-:-:S13]  /*06a0*/  ISETP.NE.AND P0, PT, R2, 0x1, PT ;  /* 0x000000010200780c */ /* 0x004fda0003f05270 */
[----:B------:R-:W-:Y:S05]  /*06b0*/  @P0 BRA `(.L_x_10) ;  /* 0x0000000000580947 */ /* 0x000fea0003800000 */
[----:B------:R-:W2:Y:S01]  /*06c0*/  S2UR UR7, SR_CgaCtaId ;  /* 0x00000000000779c3 */ /* 0x000ea20000008800 */
[----:B------:R-:W-:Y:S01]  /*06d0*/  UMOV UR9, 0x400 ;  /* 0x0000040000097882 */ /* 0x000fe20000000000 */
[----:B-1----:R-:W-:Y:S01]  /*06e0*/  UMOV UR5, 0x20 ;  /* 0x0000002000057882 */ /* 0x002fe20000000000 */
[----:B------:R-:W-:Y:S01]  /*06f0*/  UMOV UR4, 0x80 ;  /* 0x0000008000047882 */ /* 0x000fe20000000000 */
[----:B------:R-:W-:-:S04]  /*0700*/  UIADD3 UR10, UPT, UPT, -UR5, 0x100000, URZ ;  /* 0x00100000050a7890 */ /* 0x000fc8000fffe1ff */
[----:B------:R-:W-:Y:S02]  /*0710*/  USHF.L.U32 UR11, UR10, 0xb, URZ ;  /* 0x0000000b0a0b7899 */ /* 0x000fe400080006ff */
[----:B------:R-:W-:Y:S02]  /*0720*/  USHF.L.U32 UR10, UR10, 0x1, URZ ;  /* 0x000000010a0a7899 */ /* 0x000fe400080006ff */
[----:B------:R-:W-:-:S04]  /*0730*/  UIADD3 UR4, UPT, UPT, -UR4, 0x100000, URZ ;  /* 0x0010000004047890 */ /* 0x000fc8000fffe1ff */
[----:B------:R-:W-:Y:S02]  /*0740*/  USHF.L.U32 UR5, UR4, 0xb, URZ ;  /* 0x0000000b04057899 */ /* 0x000fe400080006ff */
[----:B------:R-:W-:Y:S01]  /*0750*/  USHF.L.U32 UR4, UR4, 0x1, URZ ;  /* 0x0000000104047899 */ /* 0x000fe200080006ff */
[----:B------:R-:W-:Y:S01]  /*0760*/  ELECT P0, URZ, PT ;  /* 0x0000000000ff782f */ /* 0x000fe20003800000 */
[----:B--2---:R-:W-:Y:S01]  /*0770*/  ULEA UR7, UR7, UR9, 0x18 ;  /* 0x0000000907077291 */ /* 0x004fe2000f8ec0ff */
[----:B------:R-:W1:Y:S11]  /*0780*/  FENCE.VIEW.ASYNC.S ;  /* 0x00000000000073c6 */ /* 0x000e760000000000 */
[----:B-1----:R2:W1:Y:S01]  /*0790*/  SYNCS.EXCH.64 URZ, [UR7+0x60], UR10 ;  /* 0x0000600a07ff75b2 */ /* 0x0024620008000100 */
[----:B------:R2:W1:Y:S01]  /*07a0*/  SYNCS.EXCH.64 URZ, [UR7+0x80], UR4 ;  /* 0x0000800407ff75b2 */ /* 0x0004620008000100 */
[----:B------:R2:W1:Y:S01]  /*07b0*/  SYNCS.EXCH.64 URZ, [UR7+0x68], UR10 ;  /* 0x0000680a07ff75b2 */ /* 0x0004620008000100 */
[----:B------:R2:W1:Y:S01]  /*07c0*/  SYNCS.EXCH.64 URZ, [UR7+0x88], UR4 ;  /* 0x0000880407ff75b2 */ /* 0x0004620008000100 */
[----:B------:R2:W1:Y:S01]  /*07d0*/  SYNCS.EXCH.64 URZ, [UR7+0x70], UR10 ;  /* 0x0000700a07ff75b2 */ /* 0x0004620008000100 */
[----:B------:R2:W1:Y:S01]  /*07e0*/  SYNCS.EXCH.64 URZ, [UR7+0x90], UR4 ;  /* 0x0000900407ff75b2 */ /* 0x0004620008000100 */
[----:B------:R2:W1:Y:S01]  /*07f0*/  SYNCS.EXCH.64 URZ, [UR7+0x78], UR10 ;  /* 0x0000780a07ff75b2 */ /* 0x0004620008000100 */
[----:B------:R2:W1:Y:S02]  /*0800*/  SYNCS.EXCH.64 URZ, [UR7+0x98], UR4 ;  /* 0x0000980407ff75b2 */ /* 0x0004640008000100 */
[----:B--2---:R-:W-:Y:S01]  /*0810*/  NOP ;  /* 0x0000000000007918 */ /* 0x004fe20000000000 */
.L_x_10:
[----:B------:R-:W2:Y:S01]  /*0820*/  SHFL.IDX PT, R2, R69, RZ, 0x1f ;  /* 0x00001fff45027589 */ /* 0x000ea200000e0000 */
[----:B------:R-:W-:Y:S01]  /*0830*/  NOP ;  /* 0x0000000000007918 */ /* 0x000fe20000000000 */
[----:B--2---:R-:W-:-:S13]  /*0840*/  ISETP.NE.AND P0, PT, R2, 0x3, PT ;  /* 0x000000030200780c */ /* 0x004fda0003f05270 */
[----:B------:R-:W-:Y:S05]  /*0850*/  @P0 BRA `(.L_x_11) ;  /* 0x0000000000300947 */ /* 0x000fea0003800000 */
[----:B-1----:R-:W1:Y:S01]  /*0860*/  S2UR UR5, SR_CgaCtaId ;  /* 0x00000000000579c3 */ /* 0x002e620000008800 */
        /* <DEDUP_REMOVED lines=8> */
[----:B-1----:R2:W1:Y:S01]  /*08f0*/  SYNCS.EXCH.64 URZ, [UR5+0xa0], UR10 ;  /* 0x0000a00a05ff75b2 */ /* 0x0024620008000100 */
[----:B------:R2:W1:Y:S02]  /*0900*/  SYNCS.EXCH.64 URZ, [UR5+0xa8], UR10 ;  /* 0x0000a80a05ff75b2 */ /* 0x0004640008000100 */
[----:B--2---:R-:W-:Y:S01]  /*0910*/  NOP ;  /* 0x0000000000007918 */ /* 0x004fe20000000000 */
.L_x_11:
[----:B------:R-:W2:Y:S01]  /*0920*/  SHFL.IDX PT, R2, R69, RZ, 0x1f ;  /* 0x00001fff45027589 */ /* 0x000ea200000e0000 */
[----:B------:R-:W-:Y:S01]  /*0930*/  NOP ;  /* 0x0000000000007918 */ /* 0x000fe20000000000 */
[----:B--2---:R-:W-:-:S13]  /*0940*/  ISETP.NE.AND P0, PT, R2, 0x4, PT ;  /* 0x000000040200780c */ /* 0x004fda0003f05270 */
[----:B------:R-:W-:Y:S05]  /*0950*/  @P0 BRA `(.L_x_12) ;  /* 0x00000000004c0947 */ /* 0x000fea0003800000 */
[----:B-1----:R-:W1:Y:S01]  /*0960*/  S2UR UR5, SR_CgaCtaId ;  /* 0x00000000000579c3 */ /* 0x002e620000008800 */
[----:B------:R-:W-:Y:S01]  /*0970*/  UMOV UR9, 0x100 ;  /* 0x0000010000097882 */ /* 0x000fe20000000000 */
[----:B------:R-:W-:Y:S01]  /*0980*/  UMOV UR7, 0x400 ;  /* 0x0000040000077882 */ /* 0x000fe20000000000 */
[----:B------:R-:W-:Y:S01]  /*0990*/  USEL UR9, UR9, 0xe0, UP2 ;  /* 0x000000e009097887 */ /* 0x000fe20009000000 */
[----:B------:R-:W-:Y:S01]  /*09a0*/  UMOV UR4, 0x1 ;  /* 0x0000000100047882 */ /* 0x000fe20000000000 */
[----:B------:R-:W-:Y:S01]  /*09b0*/  ELECT P0, URZ, PT ;  /* 0x0000000000ff782f */ /* 0x000fe20003800000 */
[----:B------:R-:W-:-:S04]  /*09c0*/  UIADD3 UR10, UPT, UPT, -UR4, 0x100000, URZ ;  /* 0x00100000040a7890 */ /* 0x000fc8000fffe1ff */
[----:B------:R-:W-:Y:S02]  /*09d0*/  USHF.L.U32 UR11, UR10, 0xb, URZ ;  /* 0x0000000b0a0b7899 */ /* 0x000fe400080006ff */
[----:B------:R-:W-:Y:S02]  /*09e0*/  USHF.L.U32 UR10, UR10, 0x1, URZ ;  /* 0x000000010a0a7899 */ /* 0x000fe400080006ff */
[----:B------:R-:W-:-:S04]  /*09f0*/  UIADD3 UR12, UPT, UPT, -UR9, 0x100000, URZ ;  /* 0x00100000090c7890 */ /* 0x000fc8000fffe1ff */
[----:B------:R-:W-:Y:S02]  /*0a00*/  USHF.L.U32 UR13, UR12, 0xb, URZ ;  /* 0x0000000b0c0d7899 */ /* 0x000fe400080006ff */
[----:B------:R-:W-:Y:S02]  /*0a10*/  USHF.L.U32 UR12, UR12, 0x1, URZ ;  /* 0x000000010c0c7899 */ /* 0x000fe400080006ff */
[----:B-1----:R-:W-:Y:S01]  /*0a20*/  ULEA UR5, UR5, UR7, 0x18 ;  /* 0x0000000705057291 */ /* 0x002fe2000f8ec0ff */
[----:B------:R-:W1:Y:S11]  /*0a30*/  FENCE.VIEW.ASYNC.S ;  /* 0x00000000000073c6 */ /* 0x000e760000000000 */
[----:B-1----:R2:W1:Y:S01]  /*0a40*/  SYNCS.EXCH.64 URZ, [UR5+0xb0], UR10 ;  /* 0x0000b00a05ff75b2 */ /* 0x0024620008000100 */
[----:B------:R2:W1:Y:S01]  /*0a50*/  SYNCS.EXCH.64 URZ, [UR5+0xc0], UR12 ;  /* 0x0000c00c05ff75b2 */ /* 0x0004620008000100 */
[----:B------:R2:W1:Y:S01]  /*0a60*/  SYNCS.EXCH.64 URZ, [UR5+0xb8], UR10 ;  /* 0x0000b80a05ff75b2 */ /* 0x0004620008000100 */
[----:B------:R2:W1:Y:S02]  /*0a70*/  SYNCS.EXCH.64 URZ, [UR5+0xc8], UR12 ;  /* 0x0000c80c05ff75b2 */ /* 0x0004640008000100 */
[----:B--2---:R-:W-:Y:S01]  /*0a80*/  NOP ;  /* 0x0000000000007918 */ /* 0x004fe20000000000 */
.L_x_12:
        /* <DEDUP_REMOVED lines=26> */
.L_x_13:
        /* <DEDUP_REMOVED lines=18> */
.L_x_14:
[----:B-1----:R-:W1:Y:S01]  /*0d50*/  S2UR UR5, SR_CTAID.X ;  /* 0x00000000000579c3 */ /* 0x002e620000002500 */
[----:B------:R-:W-:-:S05]  /*0d60*/  CS2R.32 R65, SR_CgaSize ;  /* 0x0000000000417805 */ /* 0x000fca0000008a00 */
[----:B------:R-:W-:-:S05]  /*0d70*/  IMAD R65, R65, -0xa0, RZ ;  /* 0xffffff6041417824 */ /* 0x000fca00078e02ff */
[----:B------:R-:W-:-:S14]  /*0d80*/  R2UR UR9, R65 ;  /* 0x00000000410972ca */ /* 0x000fdc00000e0000 */
[----:B------:R-:W2:Y:S01]  /*0d90*/  LDCU UR9, c[0x0][UR9+0x2b0] ;  /* 0x00005600090977ac */ /* 0x000ea20008000800 */
[----:B------:R-:W-:Y:S01]  /*0da0*/  NOP ;  /* 0x0000000000007918 */ /* 0x000fe20000000000 */
[----:B------:R-:W-:-:S05]  /*0db0*/  CS2R.32 R65, SR_CgaSize ;  /* 0x0000000000417805 */ /* 0x000fca0000008a00 */
[----:B------:R-:W-:-:S05]  /*0dc0*/  IMAD R65, R65, -0xa0, RZ ;  /* 0xffffff6041417824 */ /* 0x000fca00078e02ff */
[----:B------:R-:W-:-:S14]  /*0dd0*/  R2UR UR7, R65 ;  /* 0x00000000410772ca */ /* 0x000fdc00000e0000 */
[----:B------:R-:W3:Y:S01]  /*0de0*/  LDCU UR7, c[0x0][UR7+0x2b4] ;  /* 0x00005680070777ac */ /* 0x000ee20008000800 */
[----:B------:R-:W4:Y:S08]  /*0df0*/  S2UR UR4, SR_CTAID.Y ;  /* 0x00000000000479c3 */ /* 0x000f300000002600 */
[----:B------:R-:W3:Y:S01]  /*0e00*/  LDC R10, c[0x0][0xb24] ;  /* 0x0002c900ff0a7b82 */ /* 0x000ee20000000800 */
[----:B-1----:R-:W-:-:S02]  /*0e10*/  I2FP.F32.U32 R63, UR5 ;  /* 0x00000005003f7c45 */ /* 0x002fc40008201000 */
[----:B------:R-:W-:-:S05]  /*0e20*/  CS2R.32 R3, SR_CgaSize ;  /* 0x0000000000037805 */ /* 0x000fca0000008a00 */
[----:B------:R-:W-:-:S06]  /*0e30*/  IMAD R3, R3, -0xa0, RZ ;  /* 0xffffff6003037824 */ /* 0x000fcc00078e02ff */
[----:B------:R-:W1:Y:S01]  /*0e40*/  LDC R3, c[0x0][R3+0x2a0] ;  /* 0x0000a80003037b82 */ /* 0x000e620000000800 */
[----:B------:R-:W-:Y:S01]  /*0e50*/  MOV R15, UR5 ;  /* 0x00000005000f7c02 */ /* 0x000fe20008000f00 */
[----:B--2---:R-:W-:Y:S01]  /*0e60*/  FMUL R63, R63, UR9 ;  /* 0x000000093f3f7c20 */ /* 0x004fe20008400000 */
[----:B----4-:R-:W-:Y:S02]  /*0e70*/  I2FP.F32.U32 R62, UR4 ;  /* 0x00000004003e7c45 */ /* 0x010fe40008201000 */
[----:B------:R-:W-:-:S05]  /*0e80*/  CS2R.32 R2, SR_CgaSize ;  /* 0x0000000000027805 */ /* 0x000fca0000008a00 */
[----:B------:R-:W-:-:S06]  /*0e90*/  IMAD R2, R2, -0xa0, RZ ;  /* 0xffffff6002027824 */ /* 0x000fcc00078e02ff */
[----:B------:R-:W2:Y:S01]  /*0ea0*/  LDC R2, c[0x0][R2+0x2a4] ;  /* 0x0000a90002027b82 */ /* 0x000ea20000000800 */
[----:B------:R-:W-:Y:S01]  /*0eb0*/  IMAD.U32 R14, RZ, RZ, UR4 ;  /* 0x00000004ff0e7e24 */ /* 0x000fe2000f8e00ff */
[----:B------:R-:W4:Y:S01]  /*0ec0*/  F2I.U32.TRUNC.NTZ R63, R63 ;  /* 0x0000003f003f7305 */ /* 0x000f22000020f000 */
[----:B---3--:R-:W-:-:S05]  /*0ed0*/  FMUL R62, R62, UR7 ;  /* 0x000000073e3e7c20 */ /* 0x008fca0008400000 */
[----:B------:R-:W-:Y:S01]  /*0ee0*/  BAR.SYNC.DEFER_BLOCKING 0x0 ;  /* 0x0000000000007b1d */ /* 0x000fe20000010000 */
[----:B------:R-:W-:-:S07]  /*0ef0*/  ISETP.GE.AND P0, PT, R10, 0x1, PT ;  /* 0x000000010a00780c */ /* 0x000fce0003f06270 */
[----:B------:R-:W3:Y:S01]  /*0f00*/  S2UR UR7, SR_CTAID.Z ;  /* 0x00000000000779c3 */ /* 0x000ee20000002700 */
[----:B------:R-:W2:Y:S01]  /*0f10*/  F2I.U32.TRUNC.NTZ R62, R62 ;  /* 0x0000003e003e7305 */ /* 0x000ea2000020f000 */
[----:B----4-:R-:W-:-:S05]  /*0f20*/  IADD3 R63, PT, PT, -R63, RZ, RZ ;  /* 0x000000ff3f3f7210 */ /* 0x010fca0007ffe1ff */
[----:B-1----:R-:W-:Y:S01]  /*0f30*/  IMAD R63, R3, R63, UR5 ;  /* 0x00000005033f7e24 */ /* 0x002fe2000f8e023f */
[----:B--2---:R-:W-:-:S05]  /*0f40*/  IADD3 R62, PT, PT, -R62, RZ, RZ ;  /* 0x000000ff3e3e7210 */ /* 0x004fca0007ffe1ff */
[----:B------:R-:W-:Y:S02]  /*0f50*/  IMAD R62, R2, R62, UR4 ;  /* 0x00000004023e7e24 */ /* 0x000fe4000f8e023e */
[----:B---3--:R-:W-:Y:S01]  /*0f60*/  IMAD.U32 R65, RZ, RZ, UR7 ;  /* 0x00000007ff417e24 */ /* 0x008fe2000f8e00ff */
[----:B------:R-:W-:Y:S06]  /*0f70*/  @!P0 BRA `(.L_x_15) ;  /* 0x0000000000b88947 */ /* 0x000fec0003800000 */
[----:B------:R-:W1:Y:S01]  /*0f80*/  LDC.64 R4, c[0x0][0xb18] ;  /* 0x0002c600ff047b82 */ /* 0x000e620000000a00 */
[----:B------:R-:W-:-:S07]  /*0f90*/  ISETP.NE.AND P0, PT, R10, 0x1, PT ;  /* 0x000000010a00780c */ /* 0x000fce0003f05270 */
[----:B------:R-:W2:Y:S08]  /*0fa0*/  LDC R9, c[0x0][0xb0c] ;  /* 0x0002c300ff097b82 */ /* 0x000eb00000000800 */
[----:B------:R-:W3:Y:S08]  /*0fb0*/  LDC R12, c[0x0][0x370] ;  /* 0x0000dc00ff0c7b82 */ /* 0x000ef00000000800 */
[----:B------:R-:W4:Y:S01]  /*0fc0*/  LDC R11, c[0x0][0x374] ;  /* 0x0000dd00ff0b7b82 */ /* 0x000f220000000800 */
[----:B-1----:R-:W-:-:S07]  /*0fd0*/  ISETP.NE.AND P1, PT, R4, 0x1, PT ;  /* 0x000000010400780c */ /* 0x002fce0003f25270 */
[----:B------:R-:W3:Y:S01]  /*0fe0*/  LDC.64 R6, c[0x0][0xb10] ;  /* 0x0002c400ff067b82 */ /* 0x000ee20000000a00 */
[----:B--2---:R-:W-:-:S07]  /*0ff0*/  ISETP.NE.AND P2, PT, R9, 0x1, PT ;  /* 0x000000010900780c */ /* 0x004fce0003f45270 */
[----:B------:R-:W1:Y:S08]  /*1000*/  LDC R8, c[0x0][0xb20] ;  /* 0x0002c800ff087b82 */ /* 0x000e700000000800 */
[----:B------:R-:W2:Y:S01]  /*1010*/  LDC.64 R2, c[0x0][0xb28] ;  /* 0x0002ca00ff027b82 */ /* 0x000ea20000000a00 */
[----:B----4-:R-:W-:-:S04]  /*1020*/  IMAD.HI.U32 R13, R11, R5, RZ ;  /* 0x000000050b0d7227 */ /* 0x010fc800078e00ff */
[----:B------:R-:W-:-:S04]  /*1030*/  IMAD.HI.U32 R5, R14, R5, RZ ;  /* 0x000000050e057227 */ /* 0x000fc800078e00ff */
[----:B---3--:R-:W-:-:S05]  /*1040*/  IMAD.HI.U32 R16, R12, R6, RZ ;  /* 0x000000060c107227 */ /* 0x008fca00078e00ff */
[-C--:B------:R-:W-:Y:S01]  /*1050*/  @P2 SHF.R.U32.HI R12, RZ, R7.reuse, R16 ;  /* 0x00000007ff0c2219 */ /* 0x080fe20000011610 */
[----:B------:R-:W-:Y:S01]  /*1060*/  IMAD.HI.U32 R16, R15, R6, RZ ;  /* 0x000000060f107227 */ /* 0x000fe200078e00ff */
[-C--:B-1----:R-:W-:Y:S02]  /*1070*/  @P1 SHF.R.U32.HI R11, RZ, R8.reuse, R13 ;  /* 0x00000008ff0b1219 */ /* 0x082fe4000001160d */
[----:B------:R-:W-:Y:S02]  /*1080*/  SHF.R.U32.HI R5, RZ, R8, R5 ;  /* 0x00000008ff057219 */ /* 0x000fe40000011605 */
[----:B------:R-:W-:Y:S02]  /*1090*/  SHF.R.U32.HI R16, RZ, R7, R16 ;  /* 0x00000007ff107219 */ /* 0x000fe40000011610 */
[----:B------:R-:W-:Y:S01]  /*10a0*/  SEL R5, R14, R5, !P1 ;  /* 0x000000050e057207 */ /* 0x000fe20004800000 */
[----:B--2---:R-:W-:Y:S01]  /*10b0*/  IMAD.HI.U32 R13, R11, R2, RZ ;  /* 0x000000020b0d7227 */ /* 0x004fe200078e00ff */
[----:B------:R-:W-:-:S03]  /*10c0*/  SEL R16, R15, R16, !P2 ;  /* 0x000000100f107207 */ /* 0x000fc60005000000 */
[----:B------:R-:W-:Y:S01]  /*10d0*/  IMAD.HI.U32 R6, R12, R2, RZ ;  /* 0x000000020c067227 */ /* 0x000fe200078e00ff */
[----:B------:R-:W-:-:S04]  /*10e0*/  @P0 SHF.R.U32.HI R11, RZ, R3, R13 ;  /* 0x00000003ff0b0219 */ /* 0x000fc8000001160d */
[----:B------:R-:W-:Y:S01]  /*10f0*/  @P0 SHF.R.U32.HI R12, RZ, R3, R6 ;  /* 0x00000003ff0c0219 */ /* 0x000fe20000011606 */
[----:B------:R-:W-:-:S04]  /*1100*/  IMAD R11, R11, R10, RZ ;  /* 0x0000000a0b0b7224 */ /* 0x000fc800078e02ff */
[----:B------:R-:W-:Y:S01]  /*1110*/  IMAD R6, R12, R10, RZ ;  /* 0x0000000a0c067224 */ /* 0x000fe200078e02ff */
[----:B------:R-:W-:-:S04]  /*1120*/  ISETP.GE.AND P1, PT, R5, R11, PT ;  /* 0x0000000b0500720c */ /* 0x000fc80003f26270 */
[----:B------:R-:W-:Y:S01]  /*1130*/  ISETP.GE.OR P1, PT, R16, R6, P1 ;  /* 0x000000061000720c */ /* 0x000fe20000f26670 */
[----:B------:R-:W-:-:S05]  /*1140*/  IMAD.HI.U32 R6, R5, R2, RZ ;  /* 0x0000000205067227 */ /* 0x000fca00078e00ff */
[----:B------:R-:W-:-:S04]  /*1150*/  SHF.R.U32.HI R6, RZ, R3, R6 ;  /* 0x00000003ff067219 */ /* 0x000fc80000011606 */
[----:B------:R-:W-:-:S03]  /*1160*/  SEL R6, R5, R6, !P0 ;  /* 0x0000000605067207 */ /* 0x000fc60004000000 */
[----:B------:R-:W-:Y:S01]  /*1170*/  @!P1 IMAD.HI.U32 R7, R16, R2, RZ ;  /* 0x0000000210079227 */ /* 0x000fe200078e00ff */
[----:B------:R-:W-:-:S04]  /*1180*/  IADD3 R2, PT, PT, -R6, RZ, RZ ;  /* 0x000000ff06027210 */ /* 0x000fc80007ffe1ff */
[----:B------:R-:W-:Y:S01]  /*1190*/  @!P1 SHF.R.U32.HI R3, RZ, R3, R7 ;  /* 0x00000003ff039219 */ /* 0x000fe20000011607 */
[----:B------:R-:W-:Y:S01]  /*11a0*/  IMAD R2, R10, R2, R5 ;  /* 0x000000020a027224 */ /* 0x000fe200078e0205 */
[----:B------:R-:W-:Y:S02]  /*11b0*/  IADD3 R7, PT, PT, -R5, RZ, RZ ;  /* 0x000000ff05077210 */ /* 0x000fe40007ffe1ff */
[----:B------:R-:W-:-:S03]  /*11c0*/  @!P1 SEL R3, R16, R3, !P0 ;  /* 0x0000000310039207 */ /* 0x000fc60004000000 */
[----:B------:R-:W-:Y:S02]  /*11d0*/  IMAD R7, R4, R7, R14 ;  /* 0x0000000704077224 */ /* 0x000fe400078e020e */
[--C-:B------:R-:W-:Y:S02]  /*11e0*/  @!P1 IMAD.IADD R6, R6, 0x1, -R3.reuse ;  /* 0x0000000106069824 */ /* 0x100fe400078e0a03 */
[----:B------:R-:W-:Y:S01]  /*11f0*/  @!P1 IMAD R3, R2, R12, R3 ;  /* 0x0000000c02039224 */ /* 0x000fe200078e0203 */
[----:B------:R-:W-:Y:S01]  /*1200*/  IADD3 R2, PT, PT, -R16, RZ, RZ ;  /* 0x000000ff10027210 */ /* 0x000fe20007ffe1ff */
[----:B------:R-:W-:Y:S02]  /*1210*/  @!P1 IMAD R5, R6, R10, R16 ;  /* 0x0000000a06059224 */ /* 0x000fe400078e0210 */
[----:B------:R-:W-:Y:S02]  /*1220*/  @!P1 IMAD.MOV.U32 R16, RZ, RZ, R3 ;  /* 0x000000ffff109224 */ /* 0x000fe400078e0003 */
[----:B------:R-:W-:-:S02]  /*1230*/  IMAD R2, R9, R2, R15 ;  /* 0x0000000209027224 */ /* 0x000fc400078e020f */
[----:B------:R-:W-:Y:S02]  /*1240*/  IMAD R14, R5, R4, R7 ;  /* 0x00000004050e7224 */ /* 0x000fe400078e0207 */
[----:B------:R-:W-:Y:S02]  /*1250*/  IMAD R15, R16, R9, R2 ;  /* 0x00000009100f7224 */ /* 0x000fe400078e0202 */
.L_x_15:
[----:B------:R-:W1:Y:S01]  /*1260*/  LDCU UR4, c[0x0][0xb30] ;  /* 0x00016600ff0477ac */ /* 0x000e620008000800 */
[----:B------:R-:W2:Y:S08]  /*1270*/  S2UR UR37, SR_CgaCtaId ;  /* 0x00000000002579c3 */ /* 0x000eb00000008800 */
[----:B------:R-:W3:Y:S01]  /*1280*/  LDC R26, c[0x0][0xb24] ;  /* 0x0002c900ff1a7b82 */ /* 0x000ee20000000800 */
[----:B-1----:R-:W-:-:S09]  /*1290*/  UISETP.NE.AND UP1, UPT, UR4, 0x1, UPT ;  /* 0x000000010400788c */ /* 0x002fd2000bf25270 */
[----:B--2---:R-:W-:Y:S05]  /*12a0*/  BRA.U UP1, `(.L_x_16) ;  /* 0x0000000101407547 */ /* 0x004fea000b800000 */
[----:B------:R-:W1:Y:S08]  /*12b0*/  LDC.64 R4, c[0x0][0xb10] ;  /* 0x0002c400ff047b82 */ /* 0x000e700000000a00 */
[----:B------:R-:W2:Y:S08]  /*12c0*/  LDC.64 R2, c[0x0][0xb18] ;  /* 0x0002c600ff027b82 */ /* 0x000eb00000000a00 */
[----:B------:R-:W4:Y:S08]  /*12d0*/  LDC R6, c[0x0][0xb20] ;  /* 0x0002c800ff067b82 */ /* 0x000f300000000800 */
[----:B------:R-:W3:Y:S01]  /*12e0*/  LDC R7, c[0x0][0xb0c] ;  /* 0x0002c300ff077b82 */ /* 0x000ee20000000800 */
[----:B-1----:R-:W-:-:S05]  /*12f0*/  IMAD.HI.U32 R4, R15, R4, RZ ;  /* 0x000000040f047227 */ /* 0x002fca00078e00ff */
[----:B------:R-:W-:Y:S01]  /*1300*/  SHF.R.U32.HI R4, RZ, R5, R4 ;  /* 0x00000005ff047219 */ /* 0x000fe20000011604 */
[----:B--2---:R-:W-:Y:S01]  /*1310*/  IMAD.HI.U32 R3, R14, R3, RZ ;  /* 0x000000030e037227 */ /* 0x004fe200078e00ff */
[----:B------:R-:W-:-:S04]  /*1320*/  ISETP.NE.AND P0, PT, R2, 0x1, PT ;  /* 0x000000010200780c */ /* 0x000fc80003f05270 */
[----:B----4-:R-:W-:-:S04]  /*1330*/  SHF.R.U32.HI R3, RZ, R6, R3 ;  /* 0x00000006ff037219 */ /* 0x010fc80000011603 */
[----:B------:R-:W-:Y:S02]  /*1340*/  SEL R3, R14, R3, !P0 ;  /* 0x000000030e037207 */ /* 0x000fe40004000000 */
[----:B---3--:R-:W-:-:S04]  /*1350*/  ISETP.NE.AND P1, PT, R7, 0x1, PT ;  /* 0x000000010700780c */ /* 0x008fc80003f25270 */
[----:B------:R-:W-:-:S05]  /*1360*/  SEL R4, R15, R4, !P1 ;  /* 0x000000040f047207 */ /* 0x000fca0004800000 */
[----:B------:R-:W-:Y:S02]  /*1370*/  IMAD.IADD R5, R3, 0x1, -R4 ;  /* 0x0000000103057824 */ /* 0x000fe400078e0a04 */
[----:B------:R-:W-:Y:S02]  /*1380*/  IMAD.IADD R3, R4, 0x1, -R3 ;  /* 0x0000000104037824 */ /* 0x000fe400078e0a03 */
[----:B------:R-:W-:Y:S02]  /*1390*/  IMAD R15, R5, R7, R15 ;  /* 0x00000007050f7224 */ /* 0x000fe400078e020f */
[----:B------:R-:W-:-:S07]  /*13a0*/  IMAD R14, R3, R2, R14 ;  /* 0x00000002030e7224 */ /* 0x000fce00078e020e */
.L_x_16:
[----:B------:R-:W-:Y:S01]  /*13b0*/  BAR.SYNC.DEFER_BLOCKING 0x0 ;  /* 0x0000000000007b1d */ /* 0x000fe20000010000 */
[----:B------:R-:W-:Y:S01]  /*13c0*/  UISETP.NE.AND UP1, UPT, UR8, 0x2, UPT ;  /* 0x000000020800788c */ /* 0x000fe2000bf25270 */
[----:B------:R-:W-:Y:S02]  /*13d0*/  ISETP.NE.OR P5, PT, R0, 0x2, !P5 ;  /* 0x000000020000780c */ /* 0x000fe40006fa5670 */
[----:B------:R-:W-:-:S06]  /*13e0*/  LOP3.LUT R2, R77, 0x1f, RZ, 0xc0, !PT ;  /* 0x0000001f4d027812 */ /* 0x000fcc00078ec0ff */
[----:B------:R-:W-:Y:S05]  /*13f0*/  BRA.U UP1, `(.L_x_17) ;  /* 0x0000001901147547 */ /* 0x000fea000b800000 */
[----:B------:R-:W1:Y:S01]  /*1400*/  LDCU UR13, c[0x0][0x38c] ;  /* 0x00007180ff0d77ac */ /* 0x000e620008000800 */
[----:B------:R-:W2:Y:S01]  /*1410*/  LDC R8, c[0x0][0x370] ;  /* 0x0000dc00ff087b82 */ /* 0x000ea20000000800 */
[----:B------:R-:W-:Y:S01]  /*1420*/  PLOP3.LUT P1, PT, PT, PT, UP2, 0x80, 0x8 ;  /* 0x000000000008781c */ /* 0x000fe20003f2f028 */
[----:B------:R-:W-:Y:S01]  /*1430*/  IMAD.MOV.U32 R17, RZ, RZ, 0x1 ;  /* 0x00000001ff117424 */ /* 0x000fe200078e00ff */
[----:B------:R-:W-:Y:S01]  /*1440*/  ISETP.EQ.OR P4, PT, R2, RZ, P5 ;  /* 0x000000ff0200720c */ /* 0x000fe20002f82670 */
[----:B------:R-:W-:Y:S01]  /*1450*/  IMAD.MOV.U32 R16, RZ, RZ, RZ ;  /* 0x000000ffff107224 */ /* 0x000fe200078e00ff */
[----:B------:R-:W-:Y:S02]  /*1460*/  PLOP3.LUT P1, PT, P1, PT, PT, 0x8, 0x80 ;  /* 0x000000000080781c */ /* 0x000fe40000f2e170 */
[----:B------:R-:W-:Y:S01]  /*1470*/  CS2R R12, SRZ ;  /* 0x00000000000c7805 */ /* 0x000fe2000001ff00 */
[----:B------:R-:W-:Y:S01]  /*1480*/  IMAD.MOV.U32 R11, RZ, RZ, 0x1 ;  /* 0x00000001ff0b7424 */ /* 0x000fe200078e00ff */
[----:B------:R-:W4:Y:S01]  /*1490*/  LDC R0, c[0x0][0x374] ;  /* 0x0000dd00ff007b82 */ /* 0x000f220000000800 */
[----:B------:R-:W2:Y:S01]  /*14a0*/  LDCU.64 UR22, c[0x0][0x348] ;  /* 0x00006900ff1677ac */ /* 0x000ea20008000a00 */
[----:B------:R-:W-:Y:S01]  /*14b0*/  UMOV UR6, URZ ;  /* 0x000000ff00067c82 */ /* 0x000fe20008000000 */
[----:B-1----:R-:W-:-:S04]  /*14c0*/  UIADD3 UR5, UPT, UPT, UR13, 0x1f, URZ ;  /* 0x0000001f0d057890 */ /* 0x002fc8000fffe0ff */
[----:B------:R-:W-:-:S04]  /*14d0*/  USHF.R.S32.HI UR4, URZ, 0x1f, UR5 ;  /* 0x0000001fff047899 */ /* 0x000fc80008011405 */
[----:B------:R-:W-:-:S04]  /*14e0*/  ULEA.HI UR4, UR4, UR5, URZ, 0x5 ;  /* 0x0000000504047291 */ /* 0x000fc8000f8f28ff */
[----:B------:R-:W-:Y:S02]  /*14f0*/  USHF.R.S32.HI UR15, URZ, 0x5, UR4 ;  /* 0x00000005ff0f7899 */ /* 0x000fe40008011404 */
[----:B------:R-:W-:Y:S02]  /*1500*/  UIADD3 UR4, UPT, UPT, UR13, -0x1, URZ ;  /* 0xffffffff0d047890 */ /* 0x000fe4000fffe0ff */
[----:B------:R-:W-:Y:S02]  /*1510*/  UISETP.LT.U32.AND UP0, UPT, UR15, 0x6, UPT ;  /* 0x000000060f00788c */ /* 0x000fe4000bf01070 */
[----:B------:R-:W-:Y:S02]  /*1520*/  UISETP.GE.U32.AND UP1, UPT, UR4, -0x3f, UPT ;  /* 0xffffffc10400788c */ /* 0x000fe4000bf26070 */
[----:B------:R-:W-:Y:S02]  /*1530*/  USEL UR14, UR15, 0x6, UP0 ;  /* 0x000000060f0e7887 */ /* 0x000fe40008000000 */
[----:B------:R-:W-:-:S02]  /*1540*/  UIADD3 UR13, UPT, UPT, UR13, 0x3e, URZ ;  /* 0x0000003e0d0d7890 */ /* 0x000fc4000fffe0ff */
[----:B------:R-:W-:Y:S02]  /*1550*/  UIADD3 UR5, UPT, UPT, UR14, -0x1, URZ ;  /* 0xffffffff0e057890 */ /* 0x000fe4000fffe0ff */
[----:B------:R-:W-:-:S03]  /*1560*/  UIADD3 UR7, UPT, UPT, UR15, -UR14, URZ ;  /* 0x8000000e0f077290 */ /* 0x000fc6000fffe0ff */
[----:B------:R-:W-:-:S04]  /*1570*/  @UP1 UIADD3 UR5, UPT, UPT, UR14, URZ, URZ ;  /* 0x000000ff0e051290 */ /* 0x000fc8000fffe0ff */
[----:B--2---:R-:W-:-:S12]  /*1580*/  UIADD3 UR5, UPT, UPT, UR5, 0x1, URZ ;  /* 0x0000000105057890 */ /* 0x004fd8000fffe0ff */
.L_x_39:
[----:B------:R-:W-:Y:S01]  /*1590*/  UISETP.NE.AND UP0, UPT, UR37, URZ, UPT ;  /* 0x000000ff2500728c */ /* 0x000fe2000bf05270 */
[----:B------:R-:W1:Y:S08]  /*15a0*/  S2UR UR37, SR_CgaCtaId ;  /* 0x00000000002579c3 */ /* 0x000e700000008800 */
[----:B------:R-:W-:Y:S05]  /*15b0*/  BRA.U UP0, `(.L_x_18) ;  /* 0x0000000100347547 */ /* 0x000fea000b800000 */
[----:B------:R-:W2:Y:S01]  /*15c0*/  S2R R2, SR_CgaCtaId ;  /* 0x0000000000027919 */ /* 0x000ea20000008800 */
[----:B------:R-:W-:-:S04]  /*15d0*/  MOV R3, 0x400 ;  /* 0x0000040000037802 */ /* 0x000fc80000000f00 */
[----:B--2---:R-:W-:Y:S02]  /*15e0*/  LEA R2, R2, R3, 0x18 ;  /* 0x0000000302027211 */ /* 0x004fe400078ec0ff */
[----:B------:R-:W-:-:S03]  /*15f0*/  SHF.L.U32 R3, R11, 0x1f, RZ ;  /* 0x0000001f0b037819 */ /* 0x000fc600000006ff */
[----:B------:R-:W-:-:S04]  /*1600*/  IMAD R2, R12, 0x8, R2 ;  /* 0x000000080c027824 */ /* 0x000fc800078e0202 */
[----:B------:R-:W2:Y:S02]  /*1610*/  SYNCS.PHASECHK.TRANS64.TRYWAIT P0, [R2+URZ+0x120], R3 ;  /* 0x00012003020075a7 */ /* 0x000ea400080011ff */
[----:B--2---:R-:W-:Y:S05]  /*1620*/  @!P0 BRA `(.L_x_19) ;  /* 0x0000008c00908947 */ /* 0x004fea0003800000 */
.L_x_173:
[----:B------:R-:W-:Y:S01]  /*1630*/  VIADD R12, R12, 0x1 ;  /* 0x000000010c0c7836 */ /* 0x000fe20000000000 */
[----:B------:R2:W-:Y:S04]  /*1640*/  SYNCS.ARRIVE.TRANS64.A1T0 RZ, [R2+URZ+0x110], RZ ;  /* 0x000110ff02ff79a7 */ /* 0x0005e800081000ff */
[----:B------:R-:W-:-:S04]  /*1650*/  ISETP.NE.AND P0, PT, R12, 0x2, PT ;  /* 0x000000020c00780c */ /* 0x000fc80003f05270 */
[----:B------:R-:W-:Y:S02]  /*1660*/  SEL R12, R12, RZ, P0 ;  /* 0x000000ff0c0c7207 */ /* 0x000fe40000000000 */
[----:B--2---:R-:W-:-:S04]  /*1670*/  SEL R2, RZ, 0x1, P0 ;  /* 0x00000001ff027807 */ /* 0x004fc80000000000 */
[----:B------:R-:W-:-:S07]  /*1680*/  LOP3.LUT R11, R11, R2, RZ, 0x3c, !PT ;  /* 0x000000020b0b7212 */ /* 0x000fce00078e3cff */
.L_x_18:
[----:B------:R-:W-:Y:S01]  /*1690*/  UMOV UR4, 0x400 ;  /* 0x0000040000047882 */ /* 0x000fe20000000000 */
[----:B------:R-:W-:Y:S01]  /*16a0*/  SHF.L.U32 R2, R17, 0x1f, RZ ;  /* 0x0000001f11027819 */ /* 0x000fe200000006ff */
[----:B-1----:R-:W-:Y:S01]  /*16b0*/  ULEA UR4, UR37, UR4, 0x18 ;  /* 0x0000000425047291 */ /* 0x002fe2000f8ec0ff */
[----:B------:R-:W-:Y:S01]  /*16c0*/  R2UR UR34, R14 ;  /* 0x000000000e2272ca */ /* 0x000fe200000e0000 */
[----:B------:R-:W-:Y:S02]  /*16d0*/  UISETP.GE.U32.AND UP0, UPT, UR13, 0x3f, UPT ;  /* 0x0000003f0d00788c */ /* 0x000fe4000bf06070 */
[----:B------:R-:W-:Y:S01]  /*16e0*/  ULEA UR8, UR6, UR4, 0x3 ;  /* 0x0000000406087291 */ /* 0x000fe2000f8e18ff */
[----:B------:R-:W-:-:S08]  /*16f0*/  UMOV UR21, URZ ;  /* 0x000000ff00157c82 */ /* 0x000fd00008000000 */
[----:B------:R1:W2:Y:S01]  /*1700*/  SYNCS.PHASECHK.TRANS64.TRYWAIT P2, [UR8+0x30], R2 ;  /* 0x00003002ff0075a7 */ /* 0x0002a20008041108 */
[----:B------:R-:W-:Y:S01]  /*1710*/  R2UR UR8, R15 ;  /* 0x000000000f0872ca */ /* 0x000fe200000e0000 */
[----:B------:R-:W-:-:S12]  /*1720*/  USHF.L.U32 UR34, UR34, 0x7, URZ ;  /* 0x0000000722227899 */ /* 0x000fd800080006ff */
[----:B------:R-:W-:-:S06]  /*1730*/  USHF.L.U32 UR8, UR8, 0x7, URZ ;  /* 0x0000000708087899 */ /* 0x000fcc00080006ff */
[----:B------:R-:W-:Y:S01]  /*1740*/  IMAD.U32 R6, RZ, RZ, UR8 ;  /* 0x00000008ff067e24 */ /* 0x000fe2000f8e00ff */
[----:B------:R-:W-:Y:S06]  /*1750*/  BRA.U !UP0, `(.L_x_20) ;  /* 0x0000000508647547 */ /* 0x000fec000b800000 */
[----:B------:R-:W-:Y:S01]  /*1760*/  R2UR UR8, R6 ;  /* 0x00000000060872ca */ /* 0x000fe200000e0000 */
[----:B------:R-:W-:Y:S02]  /*1770*/  UIADD3 UR26, UPT, UPT, UR34, 0x20, URZ ;  /* 0x00000020221a7890 */ /* 0x000fe4000fffe0ff */
[----:B------:R-:W-:Y:S02]  /*1780*/  UIADD3 UR18, UPT, UPT, UR34, 0x40, URZ ;  /* 0x0000004022127890 */ /* 0x000fe4000fffe0ff */
[----:B------:R-:W-:Y:S01]  /*1790*/  UIADD3 UR10, UPT, UPT, UR34, 0x60, URZ ;  /* 0x00000060220a7890 */ /* 0x000fe2000fffe0ff */
[----:B------:R-:W-:Y:S01]  /*17a0*/  UMOV UR30, URZ ;  /* 0x000000ff001e7c82 */ /* 0x000fe20008000000 */
[----:B------:R-:W-:-:S06]  /*17b0*/  UMOV UR29, UR6 ;  /* 0x00000006001d7c82 */ /* 0x000fcc0008000000 */
[----:B------:R-:W-:Y:S02]  /*17c0*/  UIADD3 UR58, UPT, UPT, UR8, 0x20, URZ ;  /* 0x00000020083a7890 */ /* 0x000fe4000fffe0ff */
[----:B------:R-:W-:Y:S02]  /*17d0*/  UIADD3 UR50, UPT, UPT, UR8, 0x40, URZ ;  /* 0x0000004008327890 */ /* 0x000fe4000fffe0ff */
[----:B------:R-:W-:-:S12]  /*17e0*/  UIADD3 UR42, UPT, UPT, UR8, 0x60, URZ ;  /* 0x00000060082a7890 */ /* 0x000fd8000fffe0ff */
.L_x_27:
[----:B------:R-:W-:Y:S01]  /*17f0*/  ULEA UR6, UR29, UR4, 0x3 ;  /* 0x000000041d067291 */ /* 0x000fe2000f8e18ff */
[----:B--2---:R-:W-:-:S05]  /*1800*/  @!P5 MOV R3, 0x8000 ;  /* 0x000080000003d802 */ /* 0x004fca0000000f00 */
[----:B------:R-:W-:Y:S01]  /*1810*/  MOV R5, UR6 ;  /* 0x0000000600057c02 */ /* 0x000fe20008000f00 */
[----:B--2---:R-:W-:Y:S06]  /*1820*/  @P2 BRA `(.L_x_21) ;  /* 0x0000000000102947 */ /* 0x004fec0003800000 */
[----:B------:R-:W-:Y:S02]  /*1830*/  R2UR UR6, R5 ;  /* 0x00000000050672ca */ /* 0x000fe400000e0000 */
[----:B------:R-:W-:-:S11]  /*1840*/  SHF.L.U32 R4, R17, 0x1f, RZ ;  /* 0x0000001f11047819 */ /* 0x000fd600000006ff */
[----:B------:R-:W2:Y:S02]  /*1850*/  SYNCS.PHASECHK.TRANS64.TRYWAIT P0, [UR6+0x30], R4 ;  /* 0x00003004ff0075a7 */ /* 0x000ea40008001106 */
[----:B--2---:R-:W-:Y:S05]  /*1860*/  @!P0 BRA `(.L_x_22) ;  /* 0x0000008c00148947 */ /* 0x004fea0003800000 */
.L_x_21:
[----:B------:R-:W-:Y:S01]  /*1870*/  R2UR UR6, R5 ;  /* 0x00000000050672ca */ /* 0x000fe200000e0000 */
[----:B------:R-:W-:-:S12]  /*1880*/  BSSY.RECONVERGENT B0, `(.L_x_23) ;  /* 0x0000004000007945 */ /* 0x000fd80003800200 */
[----:B------:R2:W-:Y:S01]  /*1890*/  @!P5 SYNCS.ARRIVE.TRANS64 RZ, [UR6], R3 ;  /* 0x00000003ffffd9a7 */ /* 0x0005e20008000006 */
[----:B------:R-:W-:Y:S05]  /*18a0*/  @P4 BRA `(.L_x_24) ;  /* 0x0000000000044947 */ /* 0x000fea0003800000 */
[----:B------:R-:W-:Y:S05]  /*18b0*/  BPT.TRAP 0x1 ;  /* 0x000000040000795c */ /* 0x000fea0000300000 */
.L_x_24:
[----:B------:R-:W-:Y:S05]  /*18c0*/  BSYNC.RECONVERGENT B0 ;  /* 0x0000000000007941 */ /* 0x000fea0003800200 */
.L_x_23:
[----:B------:R-:W-:Y:S01]  /*18d0*/  UIADD3 UR6, UPT, UPT, UR29, 0x1, URZ ;  /* 0x000000011d067890 */ /* 0x000fe2000fffe0ff */
[----:B------:R-:W-:Y:S01]  /*18e0*/  BSSY.RECONVERGENT B0, `(.L_x_25) ;  /* 0x000003b000007945 */ /* 0x000fe20003800200 */
[----:B------:R-:W-:Y:S02]  /*18f0*/  ELECT P0, URZ, PT ;  /* 0x0000000000ff782f */ /* 0x000fe40003800000 */
[----:B------:R-:W-:-:S04]  /*1900*/  UISETP.NE.AND UP0, UPT, UR6, 0x6, UPT ;  /* 0x000000060600788c */ /* 0x000fc8000bf05270 */
[----:B------:R-:W-:Y:S02]  /*1910*/  USEL UR9, URZ, 0x1, UP0 ;  /* 0x00000001ff097887 */ /* 0x000fe40008000000 */
[----:B------:R-:W-:-:S04]  /*1920*/  USEL UR6, UR6, URZ, UP0 ;  /* 0x000000ff06067287 */ /* 0x000fc80008000000 */
[----:B------:R-:W-:Y:S01]  /*1930*/  ULEA UR8, UR6, UR4, 0x3 ;  /* 0x0000000406087291 */ /* 0x000fe2000f8e18ff */
[----:B------:R-:W-:-:S04]  /*1940*/  LOP3.LUT R17, R17, UR9, RZ, 0x3c, !PT ;  /* 0x0000000911117c12 */ /* 0x000fc8000f8e3cff */
[----:B-1----:R-:W-:-:S04]  /*1950*/  SHF.L.U32 R2, R17, 0x1f, RZ ;  /* 0x0000001f11027819 */ /* 0x002fc800000006ff */
[----:B------:R1:W1:Y:S01]  /*1960*/  SYNCS.PHASECHK.TRANS64.TRYWAIT P2, [UR8+0x30], R2 ;  /* 0x00003002ff0075a7 */ /* 0x0002620008041108 */
[----:B------:R-:W-:Y:S05]  /*1970*/  @!P0 BRA `(.L_x_26) ;  /* 0x0000000000c48947 */ /* 0x000fea0003800000 */
[----:B------:R-:W-:Y:S01]  /*1980*/  R2UR UR65, R5 ;  /* 0x00000000054172ca */ /* 0x000fe200000e0000 */
[----:B------:R-:W-:Y:S01]  /*1990*/  ULEA UR8, UR29, UR4, 0xe ;  /* 0x000000041d087291 */ /* 0x000fe2000f8e70ff */
[----:B------:R-:W-:Y:S01]  /*19a0*/  R2UR UR68, R65 ;  /* 0x00000000414472ca */ /* 0x000fe200000e0000 */
[----:B------:R-:W-:Y:S01]  /*19b0*/  UIADD3 UR54, UP1, UPT, UR22, 0x80, URZ ;  /* 0x0000008016367890 */ /* 0x000fe2000ff3e0ff */
[----:B------:R-:W-:Y:S01]  /*19c0*/  R2UR UR66, R6 ;  /* 0x00000000064272ca */ /* 0x000fe200000e0000 */
[----:B------:R-:W-:Y:S02]  /*19d0*/  UIADD3 UR46, UP0, UPT, UR22, 0x180, URZ ;  /* 0x00000180162e7890 */ /* 0x000fe4000ff1e0ff */
[----:B------:R-:W-:Y:S02]  /*19e0*/  USHF.L.U32 UR67, UR30, 0x5, URZ ;  /* 0x000000051e437899 */ /* 0x000fe400080006ff */
[----:B------:R-:W-:Y:S02]  /*19f0*/  UIADD3.X UR55, UPT, UPT, URZ, UR23, URZ, UP1, !UPT ;  /* 0x00000017ff377290 */ /* 0x000fe40008ffe4ff */
[----:B------:R-:W-:-:S02]  /*1a00*/  UIADD3 UR64, UPT, UPT, UR8, 0x8400, URZ ;  /* 0x0000840008407890 */ /* 0x000fc4000fffe0ff */
[----:B------:R-:W-:Y:S02]  /*1a10*/  UIADD3 UR56, UPT, UPT, UR8, 0x9400, URZ ;  /* 0x0000940008387890 */ /* 0x000fe4000fffe0ff */
[----:B------:R-:W-:Y:S02]  /*1a20*/  UIADD3 UR48, UPT, UPT, UR8, 0xa400, URZ ;  /* 0x0000a40008307890 */ /* 0x000fe4000fffe0ff */
[----:B------:R-:W-:Y:S02]  /*1a30*/  UIADD3 UR40, UPT, UPT, UR8, 0xb400, URZ ;  /* 0x0000b40008287890 */ /* 0x000fe4000fffe0ff */
[----:B------:R-:W-:Y:S02]  /*1a40*/  UIADD3.X UR47, UPT, UPT, URZ, UR23, URZ, UP0, !UPT ;  /* 0x00000017ff2f7290 */ /* 0x000fe400087fe4ff */
[----:B------:R-:W-:Y:S02]  /*1a50*/  UIADD3 UR32, UPT, UPT, UR8, 0x20400, URZ ;  /* 0x0002040008207890 */ /* 0x000fe4000fffe0ff */
[----:B------:R-:W-:-:S02]  /*1a60*/  UIADD3 UR24, UPT, UPT, UR8, 0x21400, URZ ;  /* 0x0002140008187890 */ /* 0x000fc4000fffe0ff */
[----:B------:R-:W-:Y:S01]  /*1a70*/  UIADD3 UR16, UPT, UPT, UR8, 0x22400, URZ ;  /* 0x0002240008107890 */ /* 0x000fe2000fffe0ff */
[----:B------:R-:W-:Y:S01]  /*1a80*/  UMOV UR38, 0x0 ;  /* 0x0000000000267882 */ /* 0x000fe20000000000 */
[----:B------:R-:W-:Y:S01]  /*1a90*/  UMOV UR39, 0x10000000 ;  /* 0x1000000000277882 */ /* 0x000fe20000000000 */
[----:B------:R-:W-:Y:S01]  /*1aa0*/  UIADD3 UR8, UPT, UPT, UR8, 0x23400, URZ ;  /* 0x0002340008087890 */ /* 0x000fe2000fffe0ff */
[----:B------:R1:W-:Y:S01]  /*1ab0*/  UTMALDG.3D [UR64], [UR54], desc[UR38] ;  /* 0x00002640360075b4 */ /* 0x0003e20008011000 */
[----:B------:R-:W-:Y:S01]  /*1ac0*/  UMOV UR57, UR65 ;  /* 0x0000004100397c82 */ /* 0x000fe20008000000 */
        /* <DEDUP_REMOVED lines=22> */
[----:B------:R1:W-:Y:S01]  /*1c30*/  UTMALDG.3D [UR40], [UR54], desc[UR38] ;  /* 0x00002628360075b4 */ /* 0x0003e20008011000 */
[----:B------:R1:W-:Y:S01]  /*1c40*/  UTMALDG.3D [UR32], [UR46], desc[UR38] ;  /* 0x000026202e0075b4 */ /* 0x0003e20008011000 */
[----:B------:R1:W-:Y:S01]  /*1c50*/  UTMALDG.3D [UR24], [UR46], desc[UR38] ;  /* 0x000026182e0075b4 */ /* 0x0003e20008011000 */
[----:B------:R1:W-:Y:S01]  /*1c60*/  UTMALDG.3D [UR16], [UR46], desc[UR38] ;  /* 0x000026102e0075b4 */ /* 0x0003e20008011000 */
[----:B------:R1:W-:Y:S01]  /*1c70*/  UTMALDG.3D [UR8], [UR46], desc[UR38] ;  /* 0x000026082e0075b4 */ /* 0x0003e20008011000 */
[----:B------:R-:W-:Y:S01]  /*1c80*/  NOP ;  /* 0x0000000000007918 */ /* 0x000fe20000000000 */
.L_x_26:
[----:B-1----:R-:W-:Y:S05]  /*1c90*/  BSYNC.RECONVERGENT B0 ;  /* 0x0000000000007941 */ /* 0x002fea0003800200 */
.L_x_25:
[----:B------:R-:W-:Y:S01]  /*1ca0*/  UIADD3 UR30, UPT, UPT, UR30, 0x1, URZ ;  /* 0x000000011e1e7890 */ /* 0x000fe2000fffe0ff */
[----:B------:R-:W-:Y:S01]  /*1cb0*/  UMOV UR29, UR6 ;  /* 0x00000006001d7c82 */ /* 0x000fe20008000000 */
[----:B------:R-:W-:Y:S02]  /*1cc0*/  UMOV UR21, UR5 ;  /* 0x0000000500157c82 */ /* 0x000fe40008000000 */
[----:B------:R-:W-:-:S09]  /*1cd0*/  UISETP.NE.AND UP0, UPT, UR30, UR5, UPT ;  /* 0x000000051e00728c */ /* 0x000fd2000bf05270 */
[----:B------:R-:W-:Y:S05]  /*1ce0*/  BRA.U UP0, `(.L_x_27) ;  /* 0xfffffff900c07547 */ /* 0x000fea000b83ffff */
.L_x_20:
[----:B------:R-:W-:Y:S01]  /*1cf0*/  ULEA UR8, UR6, UR4, 0x3 ;  /* 0x0000000406087291 */ /* 0x000fe2000f8e18ff */
[----:B-1----:R-:W-:Y:S01]  /*1d00*/  SHF.L.U32 R2, R17, 0x1f, RZ ;  /* 0x0000001f11027819 */ /* 0x002fe200000006ff */
[----:B------:R-:W-:Y:S01]  /*1d10*/  @!P1 SYNCS.ARRIVE.TRANS64.A1T0 RZ, [UR4+0xa8], RZ ;  /* 0x0000a8ffffff99a7 */ /* 0x000fe20008100004 */
[----:B------:R-:W-:-:S06]  /*1d20*/  UISETP.GT.AND UP0, UPT, UR15, UR14, UPT ;  /* 0x0000000e0f00728c */ /* 0x000fcc000bf04270 */
[----:B------:R1:W1:Y:S03]  /*1d30*/  SYNCS.PHASECHK.TRANS64.TRYWAIT P1, [UR8+0x30], R2 ;  /* 0x00003002ff0075a7 */ /* 0x0002660008021108 */
[----:B------:R-:W-:Y:S05]  /*1d40*/  BRA.U !UP0, `(.L_x_28) ;  /* 0x0000000508547547 */ /* 0x000fea000b800000 */
[----:B------:R-:W-:Y:S01]  /*1d50*/  R2UR UR8, R6 ;  /* 0x00000000060872ca */ /* 0x000fe200000e0000 */
[----:B------:R-:W-:Y:S02]  /*1d60*/  UIADD3 UR29, UPT, UPT, UR7, UR21, URZ ;  /* 0x00000015071d7290 */ /* 0x000fe4000fffe0ff */
[----:B------:R-:W-:Y:S02]  /*1d70*/  UIADD3 UR26, UPT, UPT, UR34, 0x20, URZ ;  /* 0x00000020221a7890 */ /* 0x000fe4000fffe0ff */
[----:B------:R-:W-:Y:S02]  /*1d80*/  UIADD3 UR18, UPT, UPT, UR34, 0x40, URZ ;  /* 0x0000004022127890 */ /* 0x000fe4000fffe0ff */
[----:B------:R-:W-:Y:S01]  /*1d90*/  UIADD3 UR10, UPT, UPT, UR34, 0x60, URZ ;  /* 0x00000060220a7890 */ /* 0x000fe2000fffe0ff */
[----:B------:R-:W-:-:S05]  /*1da0*/  UMOV UR30, UR6 ;  /* 0x00000006001e7c82 */ /* 0x000fca0008000000 */
[----:B------:R-:W-:Y:S02]  /*1db0*/  UIADD3 UR58, UPT, UPT, UR8, 0x20, URZ ;  /* 0x00000020083a7890 */ /* 0x000fe4000fffe0ff */
[----:B------:R-:W-:Y:S02]  /*1dc0*/  UIADD3 UR50, UPT, UPT, UR8, 0x40, URZ ;  /* 0x0000004008327890 */ /* 0x000fe4000fffe0ff */
[----:B------:R-:W-:-:S12]  /*1dd0*/  UIADD3 UR42, UPT, UPT, UR8, 0x60, URZ ;  /* 0x00000060082a7890 */ /* 0x000fd8000fffe0ff */
.L_x_35:
[----:B------:R-:W-:Y:S01]  /*1de0*/  ULEA UR65, UR30, UR4, 0x3 ;  /* 0x000000041e417291 */ /* 0x000fe2000f8e18ff */
[----:B--2---:R-:W-:Y:S01]  /*1df0*/  @!P5 MOV R3, 0x8000 ;  /* 0x000080000003d802 */ /* 0x004fe20000000f00 */
[----:B-1----:R-:W-:Y:S10]  /*1e00*/  @P1 BRA `(.L_x_29) ;  /* 0x00000000000c1947 */ /* 0x002ff40003800000 */
[----:B------:R-:W-:-:S04]  /*1e10*/  SHF.L.U32 R4, R17, 0x1f, RZ ;  /* 0x0000001f11047819 */ /* 0x000fc800000006ff */
[----:B------:R-:W1:Y:S02]  /*1e20*/  SYNCS.PHASECHK.TRANS64.TRYWAIT P0, [UR65+0x30], R4 ;  /* 0x00003004ff0075a7 */ /* 0x000e640008001141 */
[----:B-1----:R-:W-:Y:S05]  /*1e30*/  @!P0 BRA `(.L_x_30) ;  /* 0x0000008400bc8947 */ /* 0x002fea0003800000 */
.L_x_29:
[----:B------:R2:W-:Y:S01]  /*1e40*/  @!P5 SYNCS.ARRIVE.TRANS64 RZ, [UR65], R3 ;  /* 0x00000003ffffd9a7 */ /* 0x0005e20008000041 */
[----:B------:R-:W-:Y:S04]  /*1e50*/  BSSY.RECONVERGENT B0, `(.L_x_31) ;  /* 0x0000003000007945 */ /* 0x000fe80003800200 */
[----:B------:R-:W-:Y:S05]  /*1e60*/  @P4 BRA `(.L_x_32) ;  /* 0x0000000000044947 */ /* 0x000fea0003800000 */
[----:B------:R-:W-:Y:S05]  /*1e70*/  BPT.TRAP 0x1 ;  /* 0x000000040000795c */ /* 0x000fea0000300000 */
.L_x_32:
[----:B------:R-:W-:Y:S05]  /*1e80*/  BSYNC.RECONVERGENT B0 ;  /* 0x0000000000007941 */ /* 0x000fea0003800200 */
.L_x_31:
        /* <DEDUP_REMOVED lines=14> */
[----:B------:R-:W-:Y:S02]  /*1f70*/  UIADD3 UR54, UP1, UPT, UR22, 0x80, URZ ;  /* 0x0000008016367890 */ /* 0x000fe4000ff3e0ff */
        /* <DEDUP_REMOVED lines=13> */
[----:B------:R-:W-:Y:S01]  /*2050*/  UMOV UR68, UR11 ;  /* 0x0000000b00447c82 */ /* 0x000fe20008000000 */
        /* <DEDUP_REMOVED lines=31> */
.L_x_34:
[----:B-1----:R-:W-:Y:S05]  /*2250*/  BSYNC.RECONVERGENT B0 ;  /* 0x0000000000007941 */ /* 0x002fea0003800200 */
.L_x_33:
[----:B------:R-:W-:Y:S01]  /*2260*/  UIADD3 UR21, UPT, UPT, UR21, 0x1, URZ ;  /* 0x0000000115157890 */ /* 0x000fe2000fffe0ff */
[----:B------:R-:W-:-:S03]  /*2270*/  UMOV UR30, UR6 ;  /* 0x00000006001e7c82 */ /* 0x000fc60008000000 */
[----:B------:R-:W-:-:S09]  /*2280*/  UISETP.NE.AND UP0, UPT, UR21, UR29, UPT ;  /* 0x0000001d1500728c */ /* 0x000fd2000bf05270 */
[----:B------:R-:W-:Y:S05]  /*2290*/  BRA.U UP0, `(.L_x_35) ;  /* 0xfffffff900d07547 */ /* 0x000fea000b83ffff */
.L_x_28:
[C---:B-1----:R-:W-:Y:S01]  /*22a0*/  LEA R2, R16.reuse, UR4, 0x3 ;  /* 0x0000000410027c11 */ /* 0x042fe2000f8e18ff */
[----:B------:R-:W-:Y:S01]  /*22b0*/  NOP ;  /* 0x0000000000007918 */ /* 0x000fe20000000000 */
[----:B--2---:R-:W-:Y:S02]  /*22c0*/  SHF.L.U32 R3, R13, 0x1f, RZ ;  /* 0x0000001f0d037819 */ /* 0x004fe400000006ff */
[----:B------:R-:W-:Y:S02]  /*22d0*/  LEA R4, R16, UR4, 0x4 ;  /* 0x0000000410047c11 */ /* 0x000fe4000f8e20ff */
[----:B------:R-:W1:Y:S02]  /*22e0*/  SYNCS.PHASECHK.TRANS64.TRYWAIT P0, [R2+URZ+0xb0], R3 ;  /* 0x0000b003020075a7 */ /* 0x000e6400080011ff */
[----:B-1----:R-:W-:Y:S05]  /*22f0*/  @!P0 BRA `(.L_x_36) ;  /* 0x0000008000a48947 */ /* 0x002fea0003800000 */
.L_x_176:
[----:B------:R-:W2:Y:S01]  /*2300*/  LDS.128 R4, [R4+0x140] ;  /* 0x0001400004047984 */ /* 0x000ea20000000c00 */
[----:B------:R-:W-:Y:S01]  /*2310*/  R2UR UR9, R65 ;  /* 0x00000000410972ca */ /* 0x000fe200000e0000 */
[----:B-1----:R-:W-:Y:S01]  /*2320*/  VIADD R2, R2, 0xc0 ;  /* 0x000000c002027836 */ /* 0x002fe20000000000 */
[----:B---3--:R-:W-:Y:S01]  /*2330*/  ISETP.GE.AND P0, PT, R26, 0x1, PT ;  /* 0x000000011a00780c */ /* 0x008fe20003f06270 */
[----:B------:R-:W-:Y:S01]  /*2340*/  @!PT LDS RZ, [RZ] ;  /* 0x00000000fffff984 */ /* 0x000fe20000000800 */
[----:B------:R-:W-:Y:S01]  /*2350*/  @!PT LDS RZ, [RZ] ;  /* 0x00000000fffff984 */ /* 0x000fe20000000800 */
[----:B------:R-:W-:Y:S01]  /*2360*/  @!PT LDS RZ, [RZ] ;  /* 0x00000000fffff984 */ /* 0x000fe20000000800 */
[----:B------:R-:W-:Y:S01]  /*2370*/  @!PT LDS RZ, [RZ] ;  /* 0x00000000fffff984 */ /* 0x000fe20000000800 */
[----:B------:R1:W-:Y:S06]  /*2380*/  MEMBAR.ALL.CTA ;  /* 0x0000000000007992 */ /* 0x0003ec0000008000 */
[----:B-1----:R-:W1:Y:S01]  /*2390*/  FENCE.VIEW.ASYNC.S ;  /* 0x00000000000073c6 */ /* 0x002e620000000000 */
[----:B------:R-:W-:-:S04]  /*23a0*/  PRMT R2, RZ, 0x654, R2 ;  /* 0x00000654ff027816 */ /* 0x000fc80000000002 */
[----:B-1----:R1:W-:Y:S01]  /*23b0*/  SYNCS.ARRIVE.TRANS64.RED.A1T0 RZ, [R2+URZ], RZ ;  /* 0x000000ff02ff79a7 */ /* 0x0023e200081004ff */
[----:B--2---:R-:W-:-:S13]  /*23c0*/  LOP3.LUT P2, RZ, R6, 0x1, RZ, 0xc0, !PT ;  /* 0x0000000106ff7812 */ /* 0x004fda000784c0ff */
[----:B------:R-:W-:Y:S01]  /*23d0*/  @P2 SHF.R.U32.HI R3, RZ, 0x10, R5 ;  /* 0x00000010ff032819 */ /* 0x000fe20000011605 */
[----:B------:R-:W-:Y:S01]  /*23e0*/  VOTEU.ANY UP0, P2 ;  /* 0x0000000000ff7886 */ /* 0x000fe20001000100 */
[----:B------:R-:W-:Y:S02]  /*23f0*/  @P2 MOV R10, R4 ;  /* 0x00000004000a2202 */ /* 0x000fe40000000f00 */
[----:B------:R-:W-:Y:S02]  /*2400*/  @P2 R2UR.BROADCAST UR8, R3 ;  /* 0x00000000030822ca */ /* 0x000fe400008e0000 */
[----:B------:R-:W-:-:S11]  /*2410*/  @P2 LOP3.LUT R9, R5, 0xffff, RZ, 0xc0, !PT ;  /* 0x0000ffff05092812 */ /* 0x000fd600078ec0ff */
[----:B------:R-:W-:Y:S02]  /*2420*/  @UP0 UMOV UR9, UR8 ;  /* 0x0000000800090c82 */ /* 0x000fe40008000000 */
[----:B------:R-:W-:Y:S01]  /*2430*/  IMAD.U32 R65, RZ, RZ, UR9 ;  /* 0x00000009ff417e24 */ /* 0x000fe2000f8e00ff */
[----:B-1----:R-:W-:Y:S06]  /*2440*/  @!P0 BRA `(.L_x_37) ;  /* 0x0000000000b88947 */ /* 0x002fec0003800000 */
[----:B------:R-:W4:Y:S01]  /*2450*/  LDC.64 R4, c[0x0][0xb18] ;  /* 0x0002c600ff047b82 */ /* 0x000f220000000a00 */
[----:B------:R-:W-:-:S07]  /*2460*/  ISETP.NE.AND P3, PT, R26, 0x1, PT ;  /* 0x000000011a00780c */ /* 0x000fce0003f65270 */
[----:B------:R-:W1:Y:S08]  /*2470*/  LDC.64 R6, c[0x0][0xb10] ;  /* 0x0002c400ff067b82 */ /* 0x000e700000000a00 */
[----:B------:R-:W2:Y:S08]  /*2480*/  LDC R14, c[0x0][0xb20] ;  /* 0x0002c800ff0e7b82 */ /* 0x000eb00000000800 */
[----:B------:R-:W3:Y:S01]  /*2490*/  LDC R15, c[0x0][0xb0c] ;  /* 0x0002c300ff0f7b82 */ /* 0x000ee20000000800 */
[----:B----4-:R-:W-:Y:S01]  /*24a0*/  IMAD.HI.U32 R19, R0, R5, RZ ;  /* 0x0000000500137227 */ /* 0x010fe200078e00ff */
[----:B------:R-:W-:-:S03]  /*24b0*/  ISETP.NE.AND P0, PT, R4, 0x1, PT ;  /* 0x000000010400780c */ /* 0x000fc60003f05270 */
[----:B------:R-:W-:-:S03]  /*24c0*/  IMAD.HI.U32 R5, R9, R5, RZ ;  /* 0x0000000509057227 */ /* 0x000fc600078e00ff */
[----:B------:R-:W4:Y:S01]  /*24d0*/  LDC.64 R2, c[0x0][0xb28] ;  /* 0x0002ca00ff027b82 */ /* 0x000f220000000a00 */
[----:B-1----:R-:W-:-:S04]  /*24e0*/  IMAD.HI.U32 R20, R8, R6, RZ ;  /* 0x0000000608147227 */ /* 0x002fc800078e00ff */
[----:B------:R-:W-:Y:S01]  /*24f0*/  IMAD.HI.U32 R21, R10, R6, RZ ;  /* 0x000000060a157227 */ /* 0x000fe200078e00ff */
[----:B------:R-:W-:Y:S02]  /*2500*/  SHF.R.U32.HI R20, RZ, R7, R20 ;  /* 0x00000007ff147219 */ /* 0x000fe40000011614 */
[-C--:B--2---:R-:W-:Y:S02]  /*2510*/  SHF.R.U32.HI R19, RZ, R14.reuse, R19 ;  /* 0x0000000eff137219 */ /* 0x084fe40000011613 */
[----:B------:R-:W-:Y:S02]  /*2520*/  SHF.R.U32.HI R5, RZ, R14, R5 ;  /* 0x0000000eff057219 */ /* 0x000fe40000011605 */
[----:B------:R-:W-:Y:S02]  /*2530*/  SEL R19, R0, R19, !P0 ;  /* 0x0000001300137207 */ /* 0x000fe40004000000 */
[----:B------:R-:W-:Y:S02]  /*2540*/  SHF.R.U32.HI R21, RZ, R7, R21 ;  /* 0x00000007ff157219 */ /* 0x000fe40000011615 */
[----:B---3--:R-:W-:-:S02]  /*2550*/  ISETP.NE.AND P1, PT, R15, 0x1, PT ;  /* 0x000000010f00780c */ /* 0x008fc40003f25270 */
[----:B------:R-:W-:Y:S02]  /*2560*/  SEL R5, R9, R5, !P0 ;  /* 0x0000000509057207 */ /* 0x000fe40004000000 */
[----:B------:R-:W-:Y:S02]  /*2570*/  SEL R20, R8, R20, !P1 ;  /* 0x0000001408147207 */ /* 0x000fe40004800000 */
[----:B------:R-:W-:Y:S01]  /*2580*/  SEL R21, R10, R21, !P1 ;  /* 0x000000150a157207 */ /* 0x000fe20004800000 */
[----:B----4-:R-:W-:-:S04]  /*2590*/  IMAD.HI.U32 R18, R19, R2, RZ ;  /* 0x0000000213127227 */ /* 0x010fc800078e00ff */
        /* <DEDUP_REMOVED lines=10> */
[----:B------:R-:W-:-:S04]  /*2640*/  @!P0 IMAD.HI.U32 R7, R21, R2, RZ ;  /* 0x0000000215078227 */ /* 0x000fc800078e00ff */
[----:B------:R-:W-:Y:S01]  /*2650*/  IMAD.MOV R2, RZ, RZ, -R6 ;  /* 0x000000ffff027224 */ /* 0x000fe200078e0a06 */
[----:B------:R-:W-:Y:S02]  /*2660*/  @!P0 SHF.R.U32.HI R3, RZ, R3, R7 ;  /* 0x00000003ff038219 */ /* 0x000fe40000011607 */
[----:B------:R-:W-:Y:S01]  /*2670*/  IADD3 R7, PT, PT, -R5, RZ, RZ ;  /* 0x000000ff05077210 */ /* 0x000fe20007ffe1ff */
[----:B------:R-:W-:Y:S01]  /*2680*/  IMAD R2, R26, R2, R5 ;  /* 0x000000021a027224 */ /* 0x000fe200078e0205 */
        /* <DEDUP_REMOVED lines=10> */
.L_x_37:
[----:B------:R-:W1:Y:S02]  /*2730*/  LDCU UR8, c[0x0][0xb30] ;  /* 0x00016600ff0877ac */ /* 0x000e640008000800 */
[----:B-1----:R-:W-:-:S09]  /*2740*/  UISETP.NE.AND UP0, UPT, UR8, 0x1, UPT ;  /* 0x000000010800788c */ /* 0x002fd2000bf05270 */
[----:B------:R-:W-:Y:S05]  /*2750*/  BRA.U UP0, `(.L_x_38) ;  /* 0x0000000100407547 */ /* 0x000fea000b800000 */
[----:B------:R-:W1:Y:S08]  /*2760*/  LDC.64 R4, c[0x0][0xb10] ;  /* 0x0002c400ff047b82 */ /* 0x000e700000000a00 */
[----:B------:R-:W2:Y:S08]  /*2770*/  LDC.64 R2, c[0x0][0xb18] ;  /* 0x0002c600ff027b82 */ /* 0x000eb00000000a00 */
[----:B------:R-:W3:Y:S08]  /*2780*/  LDC R6, c[0x0][0xb20] ;  /* 0x0002c800ff067b82 */ /* 0x000ef00000000800 */
[----:B------:R-:W4:Y:S01]  /*2790*/  LDC R7, c[0x0][0xb0c] ;  /* 0x0002c300ff077b82 */ /* 0x000f220000000800 */
[----:B-1----:R-:W-:-:S05]  /*27a0*/  IMAD.HI.U32 R4, R10, R4, RZ ;  /* 0x000000040a047227 */ /* 0x002fca00078e00ff */
[----:B------:R-:W-:Y:S01]  /*27b0*/  SHF.R.U32.HI R4, RZ, R5, R4 ;  /* 0x00000005ff047219 */ /* 0x000fe20000011604 */
[----:B--2---:R-:W-:Y:S01]  /*27c0*/  IMAD.HI.U32 R3, R9, R3, RZ ;  /* 0x0000000309037227 */ /* 0x004fe200078e00ff */
[----:B------:R-:W-:-:S04]  /*27d0*/  ISETP.NE.AND P0, PT, R2, 0x1, PT ;  /* 0x000000010200780c */ /* 0x000fc80003f05270 */
[----:B---3--:R-:W-:-:S04]  /*27e0*/  SHF.R.U32.HI R3, RZ, R6, R3 ;  /* 0x00000006ff037219 */ /* 0x008fc80000011603 */
[----:B------:R-:W-:Y:S02]  /*27f0*/  SEL R3, R9, R3, !P0 ;  /* 0x0000000309037207 */ /* 0x000fe40004000000 */
[----:B----4-:R-:W-:-:S04]  /*2800*/  ISETP.NE.AND P1, PT, R7, 0x1, PT ;  /* 0x000000010700780c */ /* 0x010fc80003f25270 */
[----:B------:R-:W-:-:S05]  /*2810*/  SEL R4, R10, R4, !P1 ;  /* 0x000000040a047207 */ /* 0x000fca0004800000 */
[----:B------:R-:W-:Y:S02]  /*2820*/  IMAD.IADD R5, R3, 0x1, -R4 ;  /* 0x0000000103057824 */ /* 0x000fe400078e0a04 */
[----:B------:R-:W-:Y:S02]  /*2830*/  IMAD.IADD R3, R4, 0x1, -R3 ;  /* 0x0000000104037824 */ /* 0x000fe400078e0a03 */
[----:B------:R-:W-:Y:S02]  /*2840*/  IMAD R10, R5, R7, R10 ;  /* 0x00000007050a7224 */ /* 0x000fe400078e020a */
[----:B------:R-:W-:-:S07]  /*2850*/  IMAD R9, R3, R2, R9 ;  /* 0x0000000203097224 */ /* 0x000fce00078e0209 */
.L_x_38:
[----:B------:R-:W-:Y:S01]  /*2860*/  VIADD R16, R16, 0x1 ;  /* 0x0000000110107836 */ /* 0x000fe20000000000 */
[----:B------:R-:W-:Y:S01]  /*2870*/  PLOP3.LUT P1, PT, PT, PT, PT, 0x80, 0x8 ;  /* 0x000000000008781c */ /* 0x000fe20003f2f070 */
[----:B------:R-:W-:Y:S02]  /*2880*/  IMAD.IADD R15, R10, 0x1, R63 ;  /* 0x000000010a0f7824 */ /* 0x000fe400078e023f */
[----:B------:R-:W-:Y:S01]  /*2890*/  IMAD.IADD R14, R9, 0x1, R62 ;  /* 0x00000001090e7824 */ /* 0x000fe200078e023e */
[----:B------:R-:W-:-:S04]  /*28a0*/  ISETP.NE.AND P0, PT, R16, 0x2, PT ;  /* 0x000000021000780c */ /* 0x000fc80003f05270 */
[----:B------:R-:W-:Y:S02]  /*28b0*/  SEL R2, RZ, 0x1, P0 ;  /* 0x00000001ff027807 */ /* 0x000fe40000000000 */
[----:B------:R-:W-:Y:S02]  /*28c0*/  SEL R16, R16, RZ, P0 ;  /* 0x000000ff10107207 */ /* 0x000fe40000000000 */
[----:B------:R-:W-:Y:S01]  /*28d0*/  LOP3.LUT R13, R13, R2, RZ, 0x3c, !PT ;  /* 0x000000020d0d7212 */ /* 0x000fe200078e3cff */
[----:B------:R-:W-:Y:S06]  /*28e0*/  @P2 BRA `(.L_x_39) ;  /* 0xffffffec00282947 */ /* 0x000fec000383ffff */
[----:B------:R-:W-:Y:S01]  /*28f0*/  UIADD3 UR4, UPT, UPT, UR4, 0x30, URZ ;  /* 0x0000003004047890 */ /* 0x000fe2000fffe0ff */
[----:B------:R-:W-:-:S03]  /*2900*/  SHF.L.U32 R2, R17, 0x1f, RZ ;  /* 0x0000001f11027819 */ /* 0x000fc600000006ff */
[----:B------:R-:W-:-:S09]  /*2910*/  ULEA UR5, UR6, UR4, 0x3 ;  /* 0x0000000406057291 */ /* 0x000fd2000f8e18ff */
[----:B------:R-:W1:Y:S02]  /*2920*/  SYNCS.PHASECHK.TRANS64.TRYWAIT P0, [UR5], R2 ;  /* 0x00000002ff0075a7 */ /* 0x000e640008001105 */
[----:B-1----:R-:W-:Y:S05]  /*2930*/  @!P0 BRA `(.L_x_40) ;  /* 0x0000007c00288947 */ /* 0x002fea0003800000 */
.L_x_178:
[----:B------:R-:W-:-:S04]  /*2940*/  UIADD3 UR6, UPT, UPT, UR6, 0x1, URZ ;  /* 0x0000000106067890 */ /* 0x000fc8000fffe0ff */
[----:B------:R-:W-:-:S04]  /*2950*/  UISETP.NE.AND UP0, UPT, UR6, 0x6, UPT ;  /* 0x000000060600788c */ /* 0x000fc8000bf05270 */
[----:B------:R-:W-:Y:S02]  /*2960*/  USEL UR7, URZ, 0x1, UP0 ;  /* 0x00000001ff077887 */ /* 0x000fe40008000000 */
[----:B------:R-:W-:-:S04]  /*2970*/  USEL UR6, UR6, URZ, UP0 ;  /* 0x000000ff06067287 */ /* 0x000fc80008000000 */
[----:B------:R-:W-:Y:S01]  /*2980*/  ULEA UR5, UR6, UR4, 0x3 ;  /* 0x0000000406057291 */ /* 0x000fe2000f8e18ff */
[----:B-1----:R-:W-:-:S04]  /*2990*/  LOP3.LUT R2, R17, UR7, RZ, 0x3c, !PT ;  /* 0x0000000711027c12 */ /* 0x002fc8000f8e3cff */
[----:B------:R-:W-:-:S04]  /*29a0*/  SHF.L.U32 R3, R2, 0x1f, RZ ;  /* 0x0000001f02037819 */ /* 0x000fc800000006ff */
[----:B------:R-:W1:Y:S02]  /*29b0*/  SYNCS.PHASECHK.TRANS64.TRYWAIT P0, [UR5], R3 ;  /* 0x00000003ff0075a7 */ /* 0x000e640008001105 */
[----:B-1----:R-:W-:Y:S05]  /*29c0*/  @!P0 BRA `(.L_x_41) ;  /* 0x0000007c001c8947 */ /* 0x002fea0003800000 */
.L_x_180:
[----:B------:R-:W-:-:S04]  /*29d0*/  UIADD3 UR6, UPT, UPT, UR6, 0x1, URZ ;  /* 0x0000000106067890 */ /* 0x000fc8000fffe0ff */
[----:B------:R-:W-:-:S04]  /*29e0*/  UISETP.NE.AND UP0, UPT, UR6, 0x6, UPT ;  /* 0x000000060600788c */ /* 0x000fc8000bf05270 */
[----:B------:R-:W-:Y:S02]  /*29f0*/  USEL UR7, URZ, 0x1, UP0 ;  /* 0x00000001ff077887 */ /* 0x000fe40008000000 */
[----:B------:R-:W-:-:S04]  /*2a00*/  USEL UR6, UR6, URZ, UP0 ;  /* 0x000000ff06067287 */ /* 0x000fc80008000000 */
[----:B------:R-:W-:Y:S01]  /*2a10*/  ULEA UR5, UR6, UR4, 0x3 ;  /* 0x0000000406057291 */ /* 0x000fe2000f8e18ff */
[----:B------:R-:W-:-:S04]  /*2a20*/  LOP3.LUT R2, R2, UR7, RZ, 0x3c, !PT ;  /* 0x0000000702027c12 */ /* 0x000fc8000f8e3cff */
[----:B-1----:R-:W-:-:S04]  /*2a30*/  SHF.L.U32 R3, R2, 0x1f, RZ ;  /* 0x0000001f02037819 */ /* 0x002fc800000006ff */
[----:B------:R-:W1:Y:S02]  /*2a40*/  SYNCS.PHASECHK.TRANS64.TRYWAIT P0, [UR5], R3 ;  /* 0x00000003ff0075a7 */ /* 0x000e640008001105 */
[----:B-1----:R-:W-:Y:S05]  /*2a50*/  @!P0 BRA `(.L_x_42) ;  /* 0x0000007c00108947 */ /* 0x002fea0003800000 */
.L_x_182:
        /* <DEDUP_REMOVED lines=9> */
.L_x_184:
        /* <DEDUP_REMOVED lines=9> */
.L_x_186:
[----:B------:R-:W-:-:S04]  /*2b80*/  UIADD3 UR6, UPT, UPT, UR6, 0x1, URZ ;  /* 0x0000000106067890 */ /* 0x000fc8000fffe0ff */
[----:B------:R-:W-:-:S04]  /*2b90*/  UISETP.NE.AND UP0, UPT, UR6, 0x6, UPT ;  /* 0x000000060600788c */ /* 0x000fc8000bf05270 */
[----:B------:R-:W-:Y:S02]  /*2ba0*/  USEL UR5, URZ, 0x1, UP0 ;  /* 0x00000001ff057887 */ /* 0x000fe40008000000 */
[----:B------:R-:W-:-:S04]  /*2bb0*/  USEL UR6, UR6, URZ, UP0 ;  /* 0x000000ff06067287 */ /* 0x000fc80008000000 */
[----:B------:R-:W-:Y:S01]  /*2bc0*/  ULEA UR6, UR6, UR4, 0x3 ;  /* 0x0000000406067291 */ /* 0x000fe2000f8e18ff */
[----:B------:R-:W-:-:S04]  /*2bd0*/  LOP3.LUT R2, R2, UR5, RZ, 0x3c, !PT ;  /* 0x0000000502027c12 */ /* 0x000fc8000f8e3cff */
[----:B------:R-:W-:Y:S01]  /*2be0*/  SHF.L.U32 R2, R2, 0x1f, RZ ;  /* 0x0000001f02027819 */ /* 0x000fe200000006ff */
[----:B-1--4-:R-:W-:-:S07]  /*2bf0*/  IMAD.U32 R0, RZ, RZ, UR6 ;  /* 0x00000006ff007e24 */ /* 0x012fce000f8e00ff */
.L_x_45:
[----:B-1----:R1:W2:Y:S02]  /*2c00*/  SYNCS.PHASECHK.TRANS64.TRYWAIT P0, [R0+URZ], R2 ;  /* 0x00000002000075a7 */ /* 0x0022a400080011ff */
[----:B--2---:R-:W-:Y:S05]  /*2c10*/  @!P0 NANOSLEEP.SYNCS 0x989680 ;  /* 0x009896800000895d */ /* 0x004fea0003900000 */
[----:B------:R-:W2:Y:S02]  /*2c20*/  @!P0 SYNCS.PHASECHK.TRANS64 P0, [R0+URZ], R2 ;  /* 0x00000002000085a7 */ /* 0x000ea400080010ff */
[----:B--2---:R-:W-:Y:S05]  /*2c30*/  @P0 EXIT ;  /* 0x000000000000094d */ /* 0x004fea0003800000 */
[----:B------:R-:W-:Y:S05]  /*2c40*/  BRA `(.L_x_45) ;  /* 0xfffffffc00ec7947 */ /* 0x000fea000383ffff */
.L_x_17:
[----:B------:R-:W-:-:S04]  /*2c50*/  UISETP.NE.AND UP1, UPT, UR37, URZ, UPT ;  /* 0x000000ff2500728c */ /* 0x000fc8000bf25270 */
[----:B------:R-:W-:-:S09]  /*2c60*/  UISETP.NE.OR UP1, UPT, UR8, 0x1, UP1 ;  /* 0x000000010800788c */ /* 0x000fd20008f25670 */
[----:B------:R-:W-:Y:S05]  /*2c70*/  BRA.U UP1, `(.L_x_46) ;  /* 0x0000000501487547 */ /* 0x000fea000b800000 */
[----:B------:R-:W-:Y:S01]  /*2c80*/  ISETP.NE.AND P2, PT, R2, RZ, PT ;  /* 0x000000ff0200720c */ /* 0x000fe20003f45270 */
[----:B------:R-:W-:Y:S01]  /*2c90*/  IMAD.MOV.U32 R12, RZ, RZ, 0x1 ;  /* 0x00000001ff0c7424 */ /* 0x000fe200078e00ff */
[----:B------:R-:W-:Y:S02]  /*2ca0*/  CS2R R10, SRZ ;  /* 0x00000000000a7805 */ /* 0x000fe4000001ff00 */
[----:B------:R-:W-:Y:S01]  /*2cb0*/  CS2R R8, SRZ ;  /* 0x0000000000087805 */ /* 0x000fe2000001ff00 */
[----:B------:R-:W-:Y:S01]  /*2cc0*/  UMOV UR4, 0x400 ;  /* 0x0000040000047882 */ /* 0x000fe20000000000 */
[----:B------:R-:W-:Y:S01]  /*2cd0*/  UMOV UR6, URZ ;  /* 0x000000ff00067c82 */ /* 0x000fe20008000000 */
[----:B------:R-:W-:-:S12]  /*2ce0*/  ULEA UR37, UR37, UR4, 0x18 ;  /* 0x0000000425257291 */ /* 0x000fd8000f8ec0ff */
.L_x_50:
[----:B------:R-:W-:Y:S02]  /*2cf0*/  LEA R0, R8, UR37, 0x3 ;  /* 0x0000002508007c11 */ /* 0x000fe4000f8e18ff */
[----:B------:R-:W-:-:S03]  /*2d00*/  SHF.L.U32 R4, R9, 0x1f, RZ ;  /* 0x0000001f09047819 */ /* 0x000fc600000006ff */
[----:B------:R-:W-:Y:S01]  /*2d10*/  VIADD R5, R0, 0x120 ;  /* 0x0000012000057836 */ /* 0x000fe20000000000 */
[----:B------:R-:W1:Y:S02]  /*2d20*/  SYNCS.PHASECHK.TRANS64.TRYWAIT P0, [R0+URZ+0x110], R4 ;  /* 0x00011004000075a7 */ /* 0x000e6400080011ff */
[----:B-1----:R-:W-:Y:S05]  /*2d30*/  @!P0 BRA `(.L_x_47) ;  /* 0x0000007800a08947 */ /* 0x002fea0003800000 */
.L_x_187:
[----:B------:R-:W-:Y:S01]  /*2d40*/  ULEA UR5, UR6, UR37, 0x3 ;  /* 0x0000002506057291 */ /* 0x000fe2000f8e18ff */
[----:B-1----:R-:W-:Y:S01]  /*2d50*/  PRMT R0, RZ, 0x654, R5 ;  /* 0x00000654ff007816 */ /* 0x002fe20000000005 */
[----:B------:R-:W-:Y:S01]  /*2d60*/  @!P2 IMAD.MOV.U32 R4, RZ, RZ, 0x10 ;  /* 0x00000010ff04a424 */ /* 0x000fe200078e00ff */
[----:B------:R-:W-:Y:S01]  /*2d70*/  SHF.L.U32 R5, R12, 0x1f, RZ ;  /* 0x0000001f0c057819 */ /* 0x000fe200000006ff */
[----:B------:R-:W-:Y:S01]  /*2d80*/  UIADD3 UR4, UPT, UPT, UR5, 0xb0, URZ ;  /* 0x000000b005047890 */ /* 0x000fe2000fffe0ff */
[----:B------:R1:W-:Y:S05]  /*2d90*/  SYNCS.ARRIVE.TRANS64.RED.A1T0 RZ, [R0+URZ], RZ ;  /* 0x000000ff00ff79a7 */ /* 0x0003ea00081004ff */
[----:B------:R-:W-:Y:S01]  /*2da0*/  IMAD.U32 R6, RZ, RZ, UR4 ;  /* 0x00000004ff067e24 */ /* 0x000fe2000f8e00ff */
[----:B------:R-:W2:Y:S04]  /*2db0*/  SYNCS.PHASECHK.TRANS64.TRYWAIT P0, [UR5+0xc0], R5 ;  /* 0x0000c005ff0075a7 */ /* 0x000ea80008001105 */
[----:B------:R-:W-:Y:S01]  /*2dc0*/  PRMT R6, R2, 0x654, R6 ;  /* 0x0000065402067816 */ /* 0x000fe20000000006 */
[----:B-12---:R-:W-:Y:S06]  /*2dd0*/  @!P0 BRA `(.L_x_48) ;  /* 0x00000078008c8947 */ /* 0x006fec0003800000 */
.L_x_189:
[----:B------:R-:W-:Y:S01]  /*2de0*/  ULEA UR4, UR6, UR37, 0x4 ;  /* 0x0000002506047291 */ /* 0x000fe2000f8e20ff */
[----:B------:R-:W-:Y:S01]  /*2df0*/  SEL R3, R6, R3, !P2 ;  /* 0x0000000306037207 */ /* 0x000fe20005000000 */
[----:B------:R-:W-:Y:S01]  /*2e00*/  UIADD3 UR5, UPT, UPT, UR5, 0xb0, URZ ;  /* 0x000000b005057890 */ /* 0x000fe2000fffe0ff */
[----:B-1----:R-:W-:Y:S01]  /*2e10*/  LEA R0, R11, UR37, 0x3 ;  /* 0x000000250b007c11 */ /* 0x002fe2000f8e18ff */
[----:B------:R-:W-:Y:S01]  /*2e20*/  UIADD3 UR4, UPT, UPT, UR4, 0x140, URZ ;  /* 0x0000014004047890 */ /* 0x000fe2000fffe0ff */
[----:B------:R1:W-:Y:S01]  /*2e30*/  @!P2 SYNCS.ARRIVE.TRANS64.RED RZ, [R3+URZ], R4 ;  /* 0x0000000403ffa9a7 */ /* 0x0003e200080004ff */
[----:B------:R-:W-:Y:S01]  /*2e40*/  UIADD3 UR6, UPT, UPT, UR6, 0x1, URZ ;  /* 0x0000000106067890 */ /* 0x000fe2000fffe0ff */
[----:B------:R-:W-:-:S03]  /*2e50*/  VIADD R8, R8, 0x1 ;  /* 0x0000000108087836 */ /* 0x000fc60000000000 */
[----:B------:R-:W-:Y:S02]  /*2e60*/  UISETP.NE.AND UP0, UPT, UR6, 0x2, UPT ;  /* 0x000000020600788c */ /* 0x000fe4000bf05270 */
[----:B------:R-:W-:Y:S01]  /*2e70*/  ISETP.NE.AND P0, PT, R8, 0x2, PT ;  /* 0x000000020800780c */ /* 0x000fe20003f05270 */
[----:B------:R-:W-:Y:S06]  /*2e80*/  UGETNEXTWORKID.BROADCAST [UR4], [UR5] ;  /* 0x00000000040073ca */ /* 0x000fec0008000100 */
[----:B------:R-:W-:Y:S02]  /*2e90*/  USEL UR4, URZ, 0x1, UP0 ;  /* 0x00000001ff047887 */ /* 0x000fe40008000000 */
[----:B------:R-:W-:-:S04]  /*2ea0*/  USEL UR6, UR6, URZ, UP0 ;  /* 0x000000ff06067287 */ /* 0x000fc80008000000 */
[----:B------:R-:W-:Y:S02]  /*2eb0*/  LOP3.LUT R12, R12, UR4, RZ, 0x3c, !PT ;  /* 0x000000040c0c7c12 */ /* 0x000fe4000f8e3cff */
[----:B-1----:R-:W-:-:S04]  /*2ec0*/  SHF.L.U32 R4, R10, 0x1f, RZ ;  /* 0x0000001f0a047819 */ /* 0x002fc800000006ff */
[----:B------:R-:W1:Y:S02]  /*2ed0*/  SYNCS.PHASECHK.TRANS64.TRYWAIT P1, [R0+URZ+0xb0], R4 ;  /* 0x0000b004000075a7 */ /* 0x000e6400080211ff */
[----:B-1----:R-:W-:Y:S05]  /*2ee0*/  @!P1 BRA `(.L_x_49) ;  /* 0x0000007800609947 */ /* 0x002fea0003800000 */
.L_x_190:
[C---:B-1----:R-:W-:Y:S01]  /*2ef0*/  LEA R4, R11.reuse, UR37, 0x4 ;  /* 0x000000250b047c11 */ /* 0x042fe2000f8e20ff */
[----:B------:R-:W-:Y:S01]  /*2f00*/  VIADD R0, R0, 0xc0 ;  /* 0x000000c000007836 */ /* 0x000fe20000000000 */
[----:B------:R-:W-:Y:S01]  /*2f10*/  SEL R8, R8, RZ, P0 ;  /* 0x000000ff08087207 */ /* 0x000fe20000000000 */
[----:B------:R-:W-:-:S03]  /*2f20*/  VIADD R11, R11, 0x1 ;  /* 0x000000010b0b7836 */ /* 0x000fc60000000000 */
[----:B------:R-:W1:Y:S01]  /*2f30*/  LDS.128 R4, [R4+0x140] ;  /* 0x0001400004047984 */ /* 0x000e620000000c00 */
[----:B------:R-:W-:Y:S02]  /*2f40*/  PRMT R0, RZ, 0x654, R0 ;  /* 0x00000654ff007816 */ /* 0x000fe40000000000 */
[C---:B------:R-:W-:Y:S01]  /*2f50*/  ISETP.NE.AND P1, PT, R11.reuse, 0x2, PT ;  /* 0x000000020b00780c */ /* 0x040fe20003f25270 */
[----:B------:R-:W-:Y:S01]  /*2f60*/  @!PT LDS RZ, [RZ] ;  /* 0x00000000fffff984 */ /* 0x000fe20000000800 */
[----:B------:R-:W-:Y:S01]  /*2f70*/  @!PT LDS RZ, [RZ] ;  /* 0x00000000fffff984 */ /* 0x000fe20000000800 */
[----:B------:R-:W-:Y:S01]  /*2f80*/  @!PT LDS RZ, [RZ] ;  /* 0x00000000fffff984 */ /* 0x000fe20000000800 */
[----:B------:R-:W-:Y:S01]  /*2f90*/  @!PT LDS RZ, [RZ] ;  /* 0x00000000fffff984 */ /* 0x000fe20000000800 */
[----:B------:R2:W-:Y:S06]  /*2fa0*/  MEMBAR.ALL.CTA ;  /* 0x0000000000007992 */ /* 0x0005ec0000008000 */
[----:B--2---:R-:W2:Y:S01]  /*2fb0*/  FENCE.VIEW.ASYNC.S ;  /* 0x00000000000073c6 */ /* 0x004ea20000000000 */
[----:B------:R-:W-:Y:S01]  /*2fc0*/  SEL R11, R11, RZ, P1 ;  /* 0x000000ff0b0b7207 */ /* 0x000fe20000800000 */
[----:B--2---:R2:W-:Y:S01]  /*2fd0*/  SYNCS.ARRIVE.TRANS64.RED.A1T0 RZ, [R0+URZ], RZ ;  /* 0x000000ff00ff79a7 */ /* 0x0045e200081004ff */
[----:B-1----:R-:W-:-:S02]  /*2fe0*/  LOP3.LUT P3, RZ, R6, 0x1, RZ, 0xc0, !PT ;  /* 0x0000000106ff7812 */ /* 0x002fc4000786c0ff */
[----:B------:R-:W-:-:S04]  /*2ff0*/  SEL R4, RZ, 0x1, P1 ;  /* 0x00000001ff047807 */ /* 0x000fc80000800000 */
[----:B------:R-:W-:Y:S02]  /*3000*/  LOP3.LUT R10, R10, R4, RZ, 0x3c, !PT ;  /* 0x000000040a0a7212 */ /* 0x000fe400078e3cff */
[----:B--2---:R-:W-:-:S04]  /*3010*/  SEL R0, RZ, 0x1, P0 ;  /* 0x00000001ff007807 */ /* 0x004fc80000000000 */
[----:B------:R-:W-:Y:S01]  /*3020*/  LOP3.LUT R9, R9, R0, RZ, 0x3c, !PT ;  /* 0x0000000009097212 */ /* 0x000fe200078e3cff */
[----:B------:R-:W-:Y:S06]  /*3030*/  @P3 BRA `(.L_x_50) ;  /* 0xfffffffc002c3947 */ /* 0x000fec000383ffff */
[----:B------:R-:W-:Y:S01]  /*3040*/  ULEA UR5, UR6, UR37, 0x3 ;  /* 0x0000002506057291 */ /* 0x000fe2000f8e18ff */
[----:B------:R-:W-:-:S08]  /*3050*/  SHF.L.U32 R2, R12, 0x1f, RZ ;  /* 0x0000001f0c027819 */ /* 0x000fd000000006ff */
[----:B------:R-:W1:Y:S02]  /*3060*/  SYNCS.PHASECHK.TRANS64 P0, [UR5+0xc0], R2 ;  /* 0x0000c002ff0075a7 */ /* 0x000e640008001005 */
[----:B-1----:R-:W-:Y:S05]  /*3070*/  @P0 BRA `(.L_x_51) ;  /* 0x0000000000080947 */ /* 0x002fea0003800000 */
[----:B------:R-:W1:Y:S02]  /*3080*/  SYNCS.PHASECHK.TRANS64.TRYWAIT P0, [UR5+0xc0], R2 ;  /* 0x0000c002ff0075a7 */ /* 0x000e640008001105 */
[----:B-1----:R-:W-:Y:S05]  /*3090*/  @!P0 BRA `(.L_x_52) ;  /* 0x0000007800088947 */ /* 0x002fea0003800000 */
.L_x_51:
[----:B------:R-:W-:-:S04]  /*30a0*/  UIADD3 UR4, UPT, UPT, UR6, 0x1, URZ ;  /* 0x0000000106047890 */ /* 0x000fc8000fffe0ff */
[----:B------:R-:W-:-:S04]  /*30b0*/  UISETP.NE.AND UP0, UPT, UR4, 0x2, UPT ;  /* 0x000000020400788c */ /* 0x000fc8000bf05270 */
[----:B------:R-:W-:Y:S02]  /*30c0*/  USEL UR7, URZ, 0x1, UP0 ;  /* 0x00000001ff077887 */ /* 0x000fe40008000000 */
[----:B------:R-:W-:-:S04]  /*30d0*/  USEL UR4, UR4, URZ, UP0 ;  /* 0x000000ff04047287 */ /* 0x000fc80008000000 */
[----:B------:R-:W-:Y:S01]  /*30e0*/  ULEA UR4, UR4, UR37, 0x3 ;  /* 0x0000002504047291 */ /* 0x000fe2000f8e18ff */
[----:B-1----:R-:W-:-:S04]  /*30f0*/  LOP3.LUT R2, R12, UR7, RZ, 0x3c, !PT ;  /* 0x000000070c027c12 */ /* 0x002fc8000f8e3cff */
[----:B------:R-:W-:-:S04]  /*3100*/  SHF.L.U32 R0, R2, 0x1f, RZ ;  /* 0x0000001f02007819 */ /* 0x000fc800000006ff */
[----:B------:R-:W1:Y:S02]  /*3110*/  SYNCS.PHASECHK.TRANS64 P0, [UR4+0xc0], R0 ;  /* 0x0000c000ff0075a7 */ /* 0x000e640008001004 */
[----:B-1----:R-:W-:Y:S05]  /*3120*/  @P0 EXIT ;  /* 0x000000000000094d */ /* 0x002fea0003800000 */
[----:B------:R-:W-:Y:S02]  /*3130*/  SHF.L.U32 R2, R2, 0x1f, RZ ;  /* 0x0000001f02027819 */ /* 0x000fe400000006ff */
[----:B------:R-:W-:-:S07]  /*3140*/  MOV R0, UR4 ;  /* 0x0000000400007c02 */ /* 0x000fce0008000f00 */
.L_x_53:
[----:B-1----:R1:W2:Y:S02]  /*3150*/  SYNCS.PHASECHK.TRANS64.TRYWAIT P0, [R0+URZ+0xc0], R2 ;  /* 0x0000c002000075a7 */ /* 0x0022a400080011ff */
[----:B--2---:R-:W-:Y:S05]  /*3160*/  @!P0 NANOSLEEP.SYNCS 0x989680 ;  /* 0x009896800000895d */ /* 0x004fea0003900000 */
[----:B------:R-:W2:Y:S02]  /*3170*/  @!P0 SYNCS.PHASECHK.TRANS64 P0, [R0+URZ+0xc0], R2 ;  /* 0x0000c002000085a7 */ /* 0x000ea400080010ff */
[----:B--2---:R-:W-:Y:S05]  /*3180*/  @P0 EXIT ;  /* 0x000000000000094d */ /* 0x004fea0003800000 */
[----:B------:R-:W-:Y:S05]  /*3190*/  BRA `(.L_x_53) ;  /* 0xfffffffc00ec7947 */ /* 0x000fea000383ffff */
.L_x_46:
[----:B------:R-:W-:-:S09]  /*31a0*/  UISETP.NE.AND UP1, UPT, UR8, URZ, UPT ;  /* 0x000000ff0800728c */ /* 0x000fd2000bf25270 */
[----:B------:R-:W-:Y:S05]  /*31b0*/  BRA.U UP1, `(.L_x_54) ;  /* 0x0000000d01b47547 */ /* 0x000fea000b800000 */
[----:B------:R-:W-:Y:S01]  /*31c0*/  UMOV UR4, 0x40 ;  /* 0x0000004000047882 */ /* 0x000fe20000000000 */
[----:B------:R-:W-:Y:S01]  /*31d0*/  NOP ;  /* 0x0000000000007918 */ /* 0x000fe20000000000 */
[----:B------:R-:W-:Y:S01]  /*31e0*/  ULEA UR4, UR37, UR4, 0x18 ;  /* 0x0000000425047291 */ /* 0x000fe2000f8ec0ff */
[----:B------:R-:W-:Y:S02]  /*31f0*/  UMOV UR5, 0x400 ;  /* 0x0000040000057882 */ /* 0x000fe40000000000 */
[----:B------:R-:W-:-:S06]  /*3200*/  ULEA UR37, UR37, UR5, 0x18 ;  /* 0x0000000525257291 */ /* 0x000fcc000f8ec0ff */
[----:B------:R-:W1:Y:S02]  /*3210*/  LDS.U8 R0, [UR4+0x1c] ;  /* 0x00001c04ff007984 */ /* 0x000e640008000000 */
[----:B-1----:R-:W-:-:S13]  /*3220*/  ISETP.NE.AND P0, PT, R0, RZ, PT ;  /* 0x000000ff0000720c */ /* 0x002fda0003f05270 */
[----:B------:R-:W-:Y:S05]  /*3230*/  @P0 BRA `(.L_x_55) ;  /* 0x0000000000580947 */ /* 0x000fea0003800000 */
[----:B------:R-:W-:-:S13]  /*3240*/  ELECT P0, URZ, PT ;  /* 0x0000000000ff782f */ /* 0x000fda0003800000 */
[----:B------:R-:W-:Y:S05]  /*3250*/  @!P0 BRA `(.L_x_56) ;  /* 0x0000000000608947 */ /* 0x000fea0003800000 */
[----:B------:R-:W-:Y:S01]  /*3260*/  UMOV UR5, 0x10 ;  /* 0x0000001000057882 */ /* 0x000fe20000000000 */
[----:B------:R-:W-:Y:S01]  /*3270*/  HFMA2 R0, -RZ, RZ, 0, 5.9604644775390625e-08 ;  /* 0x00000001ff007431 */ /* 0x000fe200000001ff */
[----:B------:R-:W-:-:S03]  /*3280*/  MOV R2, 0xffff ;  /* 0x0000ffff00027802 */ /* 0x000fc60000000f00 */
[----:B------:R-:W-:Y:S04]  /*3290*/  DEPBAR.LE SB1, 0x36 ;  /* 0x00009d800000791a */ /* 0x000fe80000000000 */
[----:B------:R-:W1:Y:S02]  /*32a0*/  UTCATOMSWS.FIND_AND_SET.ALIGN UP0, UR5, UR5 ;  /* 0x00000005000575e3 */ /* 0x000e640008000800 */
[----:B-1----:R-:W-:Y:S01]  /*32b0*/  MOV R3, UR5 ;  /* 0x0000000500037c02 */ /* 0x002fe20008000f00 */
[----:B------:R-:W-:Y:S06]  /*32c0*/  BRA.U UP0, `(.L_x_57) ;  /* 0x0000000100187547 */ /* 0x000fec000b800000 */
.L_x_58:
[----:B------:R-:W-:Y:S05]  /*32d0*/  NANOSLEEP 0x64 ;  /* 0x000000640000795d */ /* 0x000fea0003800000 */
[----:B------:R-:W-:-:S05]  /*32e0*/  UMOV UR5, 0x10 ;  /* 0x0000001000057882 */ /* 0x000fca0000000000 */
[----:B------:R-:W-:Y:S04]  /*32f0*/  DEPBAR.LE SB1, 0x36 ;  /* 0x00009d800000791a */ /* 0x000fe80000000000 */
[----:B------:R-:W1:Y:S02]  /*3300*/  UTCATOMSWS.FIND_AND_SET.ALIGN UP0, UR5, UR5 ;  /* 0x00000005000575e3 */ /* 0x000e640008000800 */
[----:B-1----:R-:W-:Y:S01]  /*3310*/  MOV R3, UR5 ;  /* 0x0000000500037c02 */ /* 0x002fe20008000f00 */
[----:B------:R-:W-:Y:S05]  /*3320*/  BRA.U !UP0, `(.L_x_58) ;  /* 0xfffffffd08e87547 */ /* 0x000fea000b83ffff */
.L_x_57:
[-C--:B------:R-:W-:Y:S02]  /*3330*/  SHF.L.U32 R2, R2, R3.reuse, RZ ;  /* 0x0000000302027219 */ /* 0x080fe400000006ff */
[----:B------:R-:W-:Y:S01]  /*3340*/  SHF.L.U32 R0, R0, R3, RZ ;  /* 0x0000000300007219 */ /* 0x000fe200000006ff */
[----:B------:R-:W-:Y:S02]  /*3350*/  IMAD.SHL.U32 R3, R3, 0x20, RZ ;  /* 0x0000002003037824 */ /* 0x000fe400078e00ff */
[----:B------:R1:W-:Y:S04]  /*3360*/  ATOMS.OR RZ, [UR4+0x14], R2 ;  /* 0x00001402ffff798c */ /* 0x0003e8000b000004 */
[----:B------:R1:W-:Y:S04]  /*3370*/  ATOMS.OR RZ, [UR4+0x18], R0 ;  /* 0x00001800ffff798c */ /* 0x0003e8000b000004 */
[----:B------:R1:W-:Y:S01]  /*3380*/  STS [UR37+0x160], R3 ;  /* 0x00016003ff007988 */ /* 0x0003e20008000825 */
[----:B------:R-:W-:Y:S05]  /*3390*/  BRA `(.L_x_56) ;  /* 0x0000000000107947 */ /* 0x000fea0003800000 */
.L_x_55:
[----:B------:R-:W-:Y:S02]  /*33a0*/  MOV R0, 0xffffffff ;  /* 0xffffffff00007802 */ /* 0x000fe40000000f00 */
[----:B------:R-:W-:-:S03]  /*33b0*/  MOV R2, 0x33e0 ;  /* 0x000033e000027802 */ /* 0x000fc60000000f00 */
[----:B------:R1:W-:Y:S04]  /*33c0*/  STS [UR37+0x160], R0 ;  /* 0x00016000ff007988 */ /* 0x0003e80008000825 */
[----:B-1-3-5:R-:W-:Y:S05]  /*33d0*/  CALL.REL.NOINC `($__internal_1_$__cuda_sm10x_tcgen05_guardrail_trap_phase_invalid_during_alloc) ;  /* 0x0000008000007944 */ /* 0x02afea0003c00000 */
.L_x_56:
[----:B------:R-:W-:Y:S05]  /*33e0*/  WARPSYNC.ALL ;  /* 0x0000000000007948 */ /* 0x000fea0003800000 */
[----:B------:R-:W2:Y:S01]  /*33f0*/  S2UR UR5, SR_CgaCtaId ;  /* 0x00000000000579c3 */ /* 0x000ea20000008800 */
[----:B------:R-:W-:Y:S01]  /*3400*/  UMOV UR4, 0x400 ;  /* 0x0000040000047882 */ /* 0x000fe20000000000 */
[----:B------:R-:W-:-:S06]  /*3410*/  NOP ;  /* 0x0000000000007918 */ /* 0x000fcc0000000000 */
[----:B------:R-:W-:Y:S06]  /*3420*/  BAR.ARV 0x6, 0xa0 ;  /* 0x0182800000007b1d */ /* 0x000fec0000002000 */
[----:B------:R-:W4:Y:S01]  /*3430*/  LDCU UR7, c[0x0][0x38c] ;  /* 0x00007180ff0777ac */ /* 0x000f220008000800 */
[----:B------:R-:W-:Y:S01]  /*3440*/  IMAD.MOV.U32 R11, RZ, RZ, 0x1 ;  /* 0x00000001ff0b7424 */ /* 0x000fe200078e00ff */
[----:B------:R-:W-:Y:S01]  /*3450*/  CS2R R8, SRZ ;  /* 0x0000000000087805 */ /* 0x000fe2000001ff00 */
[----:B------:R-:W-:Y:S01]  /*3460*/  IMAD.MOV.U32 R10, RZ, RZ, RZ ;  /* 0x000000ffff0a7224 */ /* 0x000fe200078e00ff */
[----:B------:R-:W3:Y:S01]  /*3470*/  LDCU UR6, c[0x0][0x38c] ;  /* 0x00007180ff0677ac */ /* 0x000ee20008000800 */
[----:B------:R-:W-:Y:S01]  /*3480*/  UMOV UR15, URZ ;  /* 0x000000ff000f7c82 */ /* 0x000fe20008000000 */
[----:B------:R-:W-:Y:S01]  /*3490*/  UMOV UR14, URZ ;  /* 0x000000ff000e7c82 */ /* 0x000fe20008000000 */
[----:B--2---:R-:W-:Y:S01]  /*34a0*/  ULEA UR5, UR5, UR4, 0x18 ;  /* 0x0000000405057291 */ /* 0x004fe2000f8ec0ff */
[----:B------:R-:W-:Y:S01]  /*34b0*/  UMOV UR24, 0x0 ;  /* 0x0000000000187882 */ /* 0x000fe20000000000 */
[----:B------:R-:W-:-:S02]  /*34c0*/  UMOV UR25, 0x8218910 ;  /* 0x0821891000197882 */ /* 0x000fc40000000000 */
[----:B------:R-:W-:Y:S02]  /*34d0*/  UIADD3 UR10, UPT, UPT, UR5, 0x8400, URZ ;  /* 0x00008400050a7890 */ /* 0x000fe4000fffe0ff */
[----:B------:R-:W-:Y:S02]  /*34e0*/  UIADD3 UR11, UPT, UPT, UR5, 0x20400, URZ ;  /* 0x00020400050b7890 */ /* 0x000fe4000fffe0ff */
[----:B----4-:R-:W-:Y:S01]  /*34f0*/  UIADD3 UR7, UPT, UPT, UR7, 0x1f, URZ ;  /* 0x0000001f07077890 */ /* 0x010fe2000fffe0ff */
[----:B-1----:R-:W1:Y:S01]  /*3500*/  LDS R0, [UR5+0x160] ;  /* 0x00016005ff007984 */ /* 0x002e620008000800 */
[----:B------:R-:W-:Y:S02]  /*3510*/  USHF.R.U32.HI UR10, URZ, 0x4, UR10 ;  /* 0x00000004ff0a7899 */ /* 0x000fe4000801160a */
[----:B------:R-:W-:Y:S02]  /*3520*/  USHF.R.S32.HI UR4, URZ, 0x1f, UR7 ;  /* 0x0000001fff047899 */ /* 0x000fe40008011407 */
[----:B------:R-:W-:-:S02]  /*3530*/  USHF.R.U32.HI UR11, URZ, 0x4, UR11 ;  /* 0x00000004ff0b7899 */ /* 0x000fc4000801160b */
[----:B------:R-:W-:Y:S02]  /*3540*/  ULEA.HI UR4, UR4, UR7, URZ, 0x5 ;  /* 0x0000000704047291 */ /* 0x000fe4000f8f28ff */
[----:B------:R-:W-:Y:S02]  /*3550*/  ULOP3.LUT UR10, UR10, 0x3fff, URZ, 0xc0, !UPT ;  /* 0x00003fff0a0a7892 */ /* 0x000fe4000f8ec0ff */
[----:B------:R-:W-:Y:S02]  /*3560*/  USHF.R.S32.HI UR4, URZ, 0x5, UR4 ;  /* 0x00000005ff047899 */ /* 0x000fe40008011404 */
[----:B------:R-:W-:Y:S02]  /*3570*/  ULOP3.LUT UR11, UR11, 0x3fff, URZ, 0xc0, !UPT ;  /* 0x00003fff0b0b7892 */ /* 0x000fe4000f8ec0ff */
[----:B------:R-:W-:Y:S01]  /*3580*/  UISETP.LT.AND UP0, UPT, UR4, 0x1, UPT ;  /* 0x000000010400788c */ /* 0x000fe2000bf01270 */
[----:B------:R-:W-:Y:S01]  /*3590*/  UMOV UR22, 0x0 ;  /* 0x0000000000167882 */ /* 0x000fe20000000000 */
[----:B------:R-:W-:-:S02]  /*35a0*/  UMOV UR23, 0x8218910 ;  /* 0x0821891000177882 */ /* 0x000fc40000000000 */
[----:B------:R-:W-:Y:S02]  /*35b0*/  USEL UR9, UR4, 0x1, !UP0 ;  /* 0x0000000104097887 */ /* 0x000fe4000c000000 */
[----:B------:R-:W-:Y:S02]  /*35c0*/  ULOP3.LUT UR10, UR10, 0x1000000, URZ, 0xfc, !UPT ;  /* 0x010000000a0a7892 */ /* 0x000fe4000f8efcff */
[----:B------:R-:W-:Y:S02]  /*35d0*/  ULOP3.LUT UR11, UR11, 0x1000000, URZ, 0xfc, !UPT ;  /* 0x010000000b0b7892 */ /* 0x000fe4000f8efcff */
[----:B------:R-:W-:Y:S02]  /*35e0*/  UIADD3 UR9, UPT, UPT, -UR9, URZ, URZ ;  /* 0x000000ff09097290 */ /* 0x000fe4000fffe1ff */
[----:B---3--:R-:W-:Y:S01]  /*35f0*/  UISETP.GE.AND UP3, UPT, UR6, 0x1, UPT ;  /* 0x000000010600788c */ /* 0x008fe2000bf66270 */
[----:B------:R-:W-:Y:S01]  /*3600*/  UMOV UR20, 0x0 ;  /* 0x0000000000147882 */ /* 0x000fe20000000000 */
[----:B------:R-:W-:Y:S01]  /*3610*/  UMOV UR21, 0x8218910 ;  /* 0x0821891000157882 */ /* 0x000fe20000000000 */
[----:B------:R-:W-:Y:S01]  /*3620*/  UMOV UR18, 0x0 ;  /* 0x0000000000127882 */ /* 0x000fe20000000000 */
[----:B------:R-:W-:Y:S01]  /*3630*/  UMOV UR19, 0x8218910 ;  /* 0x0821891000137882 */ /* 0x000fe20000000000 */
[----:B-1----:R-:W-:-:S15]  /*3640*/  R2UR UR16, R0 ;  /* 0x00000000001072ca */ /* 0x002fde00000e0000 */
.L_x_65:
[----:B------:R-:W-:Y:S02]  /*3650*/  LEA R0, R10, UR5, 0x3 ;  /* 0x000000050a007c11 */ /* 0x000fe4000f8e18ff */
[----:B------:R-:W-:Y:S02]  /*3660*/  SHF.L.U32 R2, R9, 0x1f, RZ ;  /* 0x0000001f09027819 */ /* 0x000fe400000006ff */
[----:B------:R-:W-:Y:S01]  /*3670*/  PLOP3.LUT P0, PT, PT, PT, UP3, 0x80, 0x8 ;  /* 0x000000000008781c */ /* 0x000fe20003f0f038 */
[----:B------:R-:W-:Y:S01]  /*3680*/  VIADD R3, R0, 0xc0 ;  /* 0x000000c000037836 */ /* 0x000fe20000000000 */
[----:B-1----:R-:W1:Y:S02]  /*3690*/  SYNCS.PHASECHK.TRANS64.TRYWAIT P1, [R0+URZ+0xb0], R2 ;  /* 0x0000b002000075a7 */ /* 0x002e6400080211ff */
[----:B-1-3--:R-:W-:Y:S09]  /*36a0*/  @!P1 BRA `(.L_x_59) ;  /* 0x00000070009c9947 */ /* 0x00aff20003800000 */
.L_x_192:
[----:B------:R-:W-:Y:S01]  /*36b0*/  LEA R4, R10, UR5, 0x4 ;  /* 0x000000050a047c11 */ /* 0x000fe2000f8e20ff */
[----:B------:R-:W-:Y:S01]  /*36c0*/  @UP3 ULEA UR6, UR14, UR5, 0x3 ;  /* 0x000000050e063291 */ /* 0x000fe2000f8e18ff */
[----:B------:R-:W-:Y:S01]  /*36d0*/  PLOP3.LUT P2, PT, PT, PT, PT, 0x80, 0x8 ;  /* 0x000000000008781c */ /* 0x000fe20003f4f070 */
[----:B------:R-:W-:Y:S01]  /*36e0*/  ULEA UR7, UR15, UR5, 0x3 ;  /* 0x000000050f077291 */ /* 0x000fe2000f8e18ff */
[----:B------:R-:W-:Y:S01]  /*36f0*/  PRMT R3, RZ, 0x654, R3 ;  /* 0x00000654ff037816 */ /* 0x000fe20000000003 */
[----:B------:R-:W-:Y:S01]  /*3700*/  ULEA UR8, UR15, UR16, 0x7 ;  /* 0x000000100f087291 */ /* 0x000fe2000f8e38ff */
[----:B------:R-:W2:Y:S01]  /*3710*/  LDS.128 R4, [R4+0x140] ;  /* 0x0001400004047984 */ /* 0x000ea20000000c00 */
[----:B-1----:R-:W-:Y:S02]  /*3720*/  @P0 SHF.L.U32 R2, R8, 0x1f, RZ ;  /* 0x0000001f08020819 */ /* 0x002fe400000006ff */
[----:B------:R-:W-:Y:S01]  /*3730*/  SHF.L.U32 R0, R11, 0x1f, RZ ;  /* 0x0000001f0b007819 */ /* 0x000fe200000006ff */
[----:B------:R-:W-:Y:S01]  /*3740*/  @!PT LDS RZ, [RZ] ;  /* 0x00000000fffff984 */ /* 0x000fe20000000800 */
[----:B------:R-:W-:Y:S01]  /*3750*/  @!PT LDS RZ, [RZ] ;  /* 0x00000000fffff984 */ /* 0x000fe20000000800 */
[----:B------:R-:W-:Y:S01]  /*3760*/  @!PT LDS RZ, [RZ] ;  /* 0x00000000fffff984 */ /* 0x000fe20000000800 */
[----:B------:R-:W-:Y:S01]  /*3770*/  @!PT LDS RZ, [RZ] ;  /* 0x00000000fffff984 */ /* 0x000fe20000000800 */
[----:B------:R1:W-:Y:S06]  /*3780*/  MEMBAR.ALL.CTA ;  /* 0x0000000000007992 */ /* 0x0003ec0000008000 */
[----:B-1----:R-:W1:Y:S02]  /*3790*/  FENCE.VIEW.ASYNC.S ;  /* 0x00000000000073c6 */ /* 0x002e640000000000 */
[----:B-1----:R1:W-:Y:S01]  /*37a0*/  SYNCS.ARRIVE.TRANS64.RED.A1T0 RZ, [R3+URZ], RZ ;  /* 0x000000ff03ff79a7 */ /* 0x0023e200081004ff */
[----:B------:R1:W3:Y:S01]  /*37b0*/  @P0 SYNCS.PHASECHK.TRANS64.TRYWAIT P2, [UR6], R2 ;  /* 0x00000002ff0005a7 */ /* 0x0002e20008041106 */
[----:B--2---:R-:W-:Y:S01]  /*37c0*/  LOP3.LUT P1, RZ, R6, 0x1, RZ, 0xc0, !PT ;  /* 0x0000000106ff7812 */ /* 0x004fe2000782c0ff */
[----:B------:R-:W2:Y:S02]  /*37d0*/  SYNCS.PHASECHK.TRANS64.TRYWAIT P0, [UR7+0xf0], R0 ;  /* 0x0000f000ff0075a7 */ /* 0x000ea40008001107 */
[----:B-123--:R-:W-:Y:S10]  /*37e0*/  @!P0 BRA `(.L_x_60) ;  /* 0x0000007000608947 */ /* 0x00eff40003800000 */
.L_x_194:
[----:B------:R-:W-:Y:S01]  /*37f0*/  IADD3 R10, PT, PT, R10, 0x1, RZ ;  /* 0x000000010a0a7810 */ /* 0x000fe20007ffe0ff */
[----:B------:R-:W-:Y:S06]  /*3800*/  BRA.U !UP3, `(.L_x_61) ;  /* 0x000000010bc07547 */ /* 0x000fec000b800000 */
[----:B------:R-:W-:Y:S01]  /*3810*/  UPLOP3.LUT UP4, UPT, UPT, UPT, UPT, 0x40, 0x4 ;  /* 0x000000000004789c */ /* 0x000fe20003f8e870 */
[----:B------:R-:W-:Y:S01]  /*3820*/  UMOV UR13, UR9 ;  /* 0x00000009000d7c82 */ /* 0x000fe20008000000 */
[----:B------:R-:W-:Y:S01]  /*3830*/  UMOV UR12, UR4 ;  /* 0x00000004000c7c82 */ /* 0x000fe20008000000 */
[----:B------:R-:W-:-:S08]  /*3840*/  UMOV UR17, UR14 ;  /* 0x0000000e00117c82 */ /* 0x000fd00008000000 */
.L_x_64:
[----:B------:R-:W-:Y:S02]  /*3850*/  UIADD3 UR13, UPT, UPT, UR13, 0x1, URZ ;  /* 0x000000010d0d7890 */ /* 0x000fe4000fffe0ff */
[----:B--2---:R-:W-:Y:S02]  /*3860*/  ULEA UR6, UR17, UR5, 0x3 ;  /* 0x0000000511067291 */ /* 0x004fe4000f8e18ff */
[----:B------:R-:W-:Y:S01]  /*3870*/  UISETP.NE.AND UP0, UPT, UR13, URZ, UPT ;  /* 0x000000ff0d00728c */ /* 0x000fe2000bf05270 */
[----:B---3--:R-:W-:Y:S10]  /*3880*/  @P2 BRA `(.L_x_62) ;  /* 0x00000000000c2947 */ /* 0x008ff40003800000 */
[----:B-1----:R-:W-:Y:S04]  /*3890*/  SHF.L.U32 R2, R8, 0x1f, RZ ;  /* 0x0000001f08027819 */ /* 0x002fe800000006ff */
[----:B------:R-:W1:Y:S02]  /*38a0*/  SYNCS.PHASECHK.TRANS64.TRYWAIT P0, [UR6], R2 ;  /* 0x00000002ff0075a7 */ /* 0x000e640008001106 */
[----:B-1----:R-:W-:Y:S05]  /*38b0*/  @!P0 BRA `(.L_x_63) ;  /* 0x0000007000448947 */ /* 0x002fea0003800000 */
.L_x_62:
[----:B------:R-:W-:Y:S01]  /*38c0*/  UISETP.NE.AND UP1, UPT, UR12, 0x1, UPT ;  /* 0x000000010c00788c */ /* 0x000fe2000bf25270 */
[----:B------:R-:W-:Y:S01]  /*38d0*/  PLOP3.LUT P2, PT, PT, PT, PT, 0x80, 0x8 ;  /* 0x000000000008781c */ /* 0x000fe20003f4f070 */
[----:B------:R-:W-:Y:S02]  /*38e0*/  UIADD3 UR14, UPT, UPT, UR17, 0x1, URZ ;  /* 0x00000001110e7890 */ /* 0x000fe4000fffe0ff */
[----:B------:R-:W-:Y:S02]  /*38f0*/  ULEA UR28, UR17, UR11, 0xa ;  /* 0x0000000b111c7291 */ /* 0x000fe4000f8e50ff */
[----:B------:R-:W-:Y:S01]  /*3900*/  UISETP.NE.AND UP2, UPT, UR14, 0x6, UPT ;  /* 0x000000060e00788c */ /* 0x000fe2000bf45270 */
[----:B------:R-:W-:Y:S01]  /*3910*/  PLOP3.LUT P0, PT, PT, PT, UP1, 0x80, 0x8 ;  /* 0x000000000008781c */ /* 0x000fe20003f0f018 */
[----:B------:R-:W-:Y:S02]  /*3920*/  UIADD3 UR40, UPT, UPT, UR28, 0x40, URZ ;  /* 0x000000401c287890 */ /* 0x000fe4000fffe0ff */
[----:B------:R-:W-:Y:S02]  /*3930*/  USEL UR27, URZ, 0x1, UP2 ;  /* 0x00000001ff1b7887 */ /* 0x000fe40009000000 */
[----:B------:R-:W-:Y:S02]  /*3940*/  USEL UR14, UR14, URZ, UP2 ;  /* 0x000000ff0e0e7287 */ /* 0x000fe40009000000 */
[----:B------:R-:W-:Y:S02]  /*3950*/  UIADD3 UR36, UPT, UPT, UR28, 0x80, URZ ;  /* 0x000000801c247890 */ /* 0x000fe4000fffe0ff */
[----:B------:R-:W-:Y:S01]  /*3960*/  @UP1 ULEA UR26, UR14, UR5, 0x3 ;  /* 0x000000050e1a1291 */ /* 0x000fe2000f8e18ff */
[----:B------:R-:W-:Y:S01]  /*3970*/  LOP3.LUT R8, R8, UR27, RZ, 0x3c, !PT ;  /* 0x0000001b08087c12 */ /* 0x000fe2000f8e3cff */
[----:B------:R-:W-:Y:S02]  /*3980*/  UIADD3 UR32, UPT, UPT, UR28, 0xc0, URZ ;  /* 0x000000c01c207890 */ /* 0x000fe4000fffe0ff */
[----:B------:R-:W-:Y:S01]  /*3990*/  UIADD3 UR6, UPT, UPT, UR6, 0x30, URZ ;  /* 0x0000003006067890 */ /* 0x000fe2000fffe0ff */
[----:B-1----:R-:W-:Y:S01]  /*39a0*/  @P0 SHF.L.U32 R0, R8, 0x1f, RZ ;  /* 0x0000001f08000819 */ /* 0x002fe200000006ff */
[----:B------:R-:W-:Y:S01]  /*39b0*/  UIADD3 UR12, UPT, UPT, UR12, -0x1, URZ ;  /* 0xffffffff0c0c7890 */ /* 0x000fe2000fffe0ff */
[----:B------:R-:W-:Y:S02]  /*39c0*/  UMOV UR29, 0x20004020 ;  /* 0x20004020001d7882 */ /* 0x000fe40000000000 */
[----:B------:R2:W3:Y:S01]  /*39d0*/  @P0 SYNCS.PHASECHK.TRANS64.TRYWAIT P2, [UR26], R0 ;  /* 0x00000000ff0005a7 */ /* 0x0004e2000804111a */
[----:B------:R-:W-:Y:S01]  /*39e0*/  ULEA UR26, UR17, UR10, 0xa ;  /* 0x0000000a111a7291 */ /* 0x000fe2000f8e50ff */
[----:B------:R-:W-:Y:S01]  /*39f0*/  UMOV UR27, 0x20004020 ;  /* 0x20004020001b7882 */ /* 0x000fe20000000000 */
[----:B------:R-:W-:Y:S02]  /*3a00*/  UMOV UR41, 0x20004020 ;  /* 0x2000402000297882 */ /* 0x000fe40000000000 */
[----:B------:R-:W-:Y:S02]  /*3a10*/  UIADD3 UR38, UPT, UPT, UR26, 0x40, URZ ;  /* 0x000000401a267890 */ /* 0x000fe4000fffe0ff */
[----:B------:R-:W-:Y:S02]  /*3a20*/  UIADD3 UR34, UPT, UPT, UR26, 0x80, URZ ;  /* 0x000000801a227890 */ /* 0x000fe4000fffe0ff */
[----:B------:R-:W-:Y:S01]  /*3a30*/  UIADD3 UR30, UPT, UPT, UR26, 0xc0, URZ ;  /* 0x000000c01a1e7890 */ /* 0x000fe2000fffe0ff */
[----:B------:R2:W-:Y:S01]  /*3a40*/  UTCHMMA gdesc[UR26], gdesc[UR28], tmem[UR8], tmem[UR24], idesc[UR25], UP4 ;  /* 0x00ff181c1a0075ea */ /* 0x0005e2000a000008 */
[----:B------:R-:W-:Y:S01]  /*3a50*/  UPLOP3.LUT UP4, UPT, UPT, UPT, UPT, 0x80, 0x8 ;  /* 0x000000000008789c */ /* 0x000fe20003f8f070 */
[----:B------:R-:W-:Y:S01]  /*3a60*/  UMOV UR39, 0x20004020 ;  /* 0x2000402000277882 */ /* 0x000fe20000000000 */
[----:B------:R-:W-:Y:S01]  /*3a70*/  UMOV UR37, 0x20004020 ;  /* 0x2000402000257882 */ /* 0x000fe20000000000 */
[----:B------:R2:W-:Y:S01]  /*3a80*/  UTCHMMA gdesc[UR38], gdesc[UR40], tmem[UR8], tmem[UR22], idesc[UR23], UPT ;  /* 0x00ff1628260075ea */ /* 0x0005e2000b800008 */
[----:B------:R-:W-:Y:S01]  /*3a90*/  UMOV UR35, 0x20004020 ;  /* 0x2000402000237882 */ /* 0x000fe20000000000 */
[----:B------:R-:W-:Y:S01]  /*3aa0*/  UMOV UR33, 0x20004020 ;  /* 0x2000402000217882 */ /* 0x000fe20000000000 */
[----:B------:R-:W-:Y:S01]  /*3ab0*/  UMOV UR31, 0x20004020 ;  /* 0x20004020001f7882 */ /* 0x000fe20000000000 */
[----:B------:R2:W-:Y:S01]  /*3ac0*/  UTCHMMA gdesc[UR34], gdesc[UR36], tmem[UR8], tmem[UR20], idesc[UR21], UPT ;  /* 0x00ff1424220075ea */ /* 0x0005e2000b800008 */
[----:B------:R2:W-:Y:S01]  /*3ad0*/  UTCHMMA gdesc[UR30], gdesc[UR32], tmem[UR8], tmem[UR18], idesc[UR19], UPT ;  /* 0x00ff12201e0075ea */ /* 0x0005e2000b800008 */
[----:B------:R2:W-:Y:S01]  /*3ae0*/  UTCBAR [UR6], URZ ;  /* 0x000000ff060073e9 */ /* 0x0005e200080000ff */
[----:B------:R-:W-:Y:S01]  /*3af0*/  UMOV UR17, UR14 ;  /* 0x0000000e00117c82 */ /* 0x000fe20008000000 */
[----:B------:R-:W-:Y:S05]  /*3b00*/  BRA.U UP0, `(.L_x_64) ;  /* 0xfffffffd00507547 */ /* 0x000fea000b83ffff */
.L_x_61:
[----:B------:R-:W-:Y:S01]  /*3b10*/  UIADD3 UR15, UPT, UPT, UR15, 0x1, URZ ;  /* 0x000000010f0f7890 */ /* 0x000fe2000fffe0ff */
[C---:B------:R-:W-:Y:S01]  /*3b20*/  ISETP.NE.AND P0, PT, R10.reuse, 0x2, PT ;  /* 0x000000020a00780c */ /* 0x040fe20003f05270 */
[----:B------:R-:W-:Y:S02]  /*3b30*/  UIADD3 UR7, UPT, UPT, UR7, 0xd0, URZ ;  /* 0x000000d007077890 */ /* 0x000fe4000fffe0ff */
[----:B------:R-:W-:Y:S01]  /*3b40*/  UISETP.NE.AND UP0, UPT, UR15, 0x4, UPT ;  /* 0x000000040f00788c */ /* 0x000fe2000bf05270 */
[----:B-12---:R-:W-:Y:S02]  /*3b50*/  SEL R0, RZ, 0x1, P0 ;  /* 0x00000001ff007807 */ /* 0x006fe40000000000 */
[----:B------:R-:W-:Y:S01]  /*3b60*/  SEL R10, R10, RZ, P0 ;  /* 0x000000ff0a0a7207 */ /* 0x000fe20000000000 */
[----:B------:R-:W-:Y:S01]  /*3b70*/  USEL UR6, URZ, 0x1, UP0 ;  /* 0x00000001ff067887 */ /* 0x000fe20008000000 */
[----:B------:R-:W-:Y:S01]  /*3b80*/  LOP3.LUT R9, R9, R0, RZ, 0x3c, !PT ;  /* 0x0000000009097212 */ /* 0x000fe200078e3cff */
[----:B------:R-:W-:Y:S01]  /*3b90*/  USEL UR15, UR15, URZ, UP0 ;  /* 0x000000ff0f0f7287 */ /* 0x000fe20008000000 */
[----:B------:R1:W-:Y:S03]  /*3ba0*/  UTCBAR [UR7], URZ ;  /* 0x000000ff070073e9 */ /* 0x0003e600080000ff */
[----:B------:R-:W-:Y:S01]  /*3bb0*/  LOP3.LUT R11, R11, UR6, RZ, 0x3c, !PT ;  /* 0x000000060b0b7c12 */ /* 0x000fe2000f8e3cff */
[----:B------:R-:W-:Y:S07]  /*3bc0*/  @P1 BRA `(.L_x_65) ;  /* 0xfffffff800a01947 */ /* 0x000fee000383ffff */
[----:B------:R-:W2:Y:S01]  /*3bd0*/  S2UR UR4, SR_CgaCtaId ;  /* 0x00000000000479c3 */ /* 0x000ea20000008800 */
[----:B------:R-:W-:Y:S01]  /*3be0*/  ELECT P0, URZ, PT ;  /* 0x0000000000ff782f */ /* 0x000fe20003800000 */
[----:B------:R-:W-:Y:S01]  /*3bf0*/  IMAD.MOV.U32 R0, RZ, RZ, 0x1 ;  /* 0x00000001ff007424 */ /* 0x000fe200078e00ff */
[----:B------:R-:W-:Y:S01]  /*3c00*/  UIADD3 UR5, UPT, UPT, UR5, 0xf0, URZ ;  /* 0x000000f005057890 */ /* 0x000fe2000fffe0ff */
[----:B------:R-:W-:Y:S01]  /*3c10*/  SHF.L.U32 R2, R11, 0x1f, RZ ;  /* 0x0000001f0b027819 */ /* 0x000fe200000006ff */
[----:B------:R-:W-:-:S03]  /*3c20*/  UMOV UR6, 0x40 ;  /* 0x0000004000067882 */ /* 0x000fc60000000000 */
[----:B------:R-:W-:Y:S01]  /*3c30*/  UVIRTCOUNT.DEALLOC.SMPOOL 0x80 ;  /* 0x000000800000784c */ /* 0x000fe20000000000 */
[----:B--2---:R-:W-:Y:S02]  /*3c40*/  ULEA UR4, UR4, UR6, 0x18 ;  /* 0x0000000604047291 */ /* 0x004fe4000f8ec0ff */
[----:B------:R-:W-:-:S07]  /*3c50*/  ULEA UR6, UR15, UR5, 0x3 ;  /* 0x000000050f067291 */ /* 0x000fce000f8e18ff */
[----:B------:R2:W-:Y:S02]  /*3c60*/  @P0 STS.U8 [UR4+0x1c], R0 ;  /* 0x00001c00ff000988 */ /* 0x0005e40008000004 */
[----:B------:R-:W4:Y:S02]  /*3c70*/  SYNCS.PHASECHK.TRANS64.TRYWAIT P0, [UR6], R2 ;  /* 0x00000002ff0075a7 */ /* 0x000f240008001106 */
[----:B--2-4-:R-:W-:Y:S05]  /*3c80*/  @!P0 BRA `(.L_x_66) ;  /* 0x0000006c00688947 */ /* 0x014fea0003800000 */
.L_x_197:
[----:B-1----:R-:W-:-:S04]  /*3c90*/  UIADD3 UR7, UPT, UPT, UR15, 0x1, URZ ;  /* 0x000000010f077890 */ /* 0x002fc8000fffe0ff */
[----:B------:R-:W-:-:S04]  /*3ca0*/  UISETP.NE.AND UP0, UPT, UR7, 0x4, UPT ;  /* 0x000000040700788c */ /* 0x000fc8000bf05270 */
[----:B------:R-:W-:Y:S02]  /*3cb0*/  USEL UR8, URZ, 0x1, UP0 ;  /* 0x00000001ff087887 */ /* 0x000fe40008000000 */
[----:B------:R-:W-:-:S04]  /*3cc0*/  USEL UR7, UR7, URZ, UP0 ;  /* 0x000000ff07077287 */ /* 0x000fc80008000000 */
[----:B------:R-:W-:Y:S01]  /*3cd0*/  ULEA UR6, UR7, UR5, 0x3 ;  /* 0x0000000507067291 */ /* 0x000fe2000f8e18ff */
[----:B--2---:R-:W-:-:S04]  /*3ce0*/  LOP3.LUT R2, R11, UR8, RZ, 0x3c, !PT ;  /* 0x000000080b027c12 */ /* 0x004fc8000f8e3cff */
[----:B------:R-:W-:-:S04]  /*3cf0*/  SHF.L.U32 R3, R2, 0x1f, RZ ;  /* 0x0000001f02037819 */ /* 0x000fc800000006ff */
[----:B------:R-:W1:Y:S02]  /*3d00*/  SYNCS.PHASECHK.TRANS64.TRYWAIT P0, [UR6], R3 ;  /* 0x00000003ff0075a7 */ /* 0x000e640008001106 */
[----:B-1----:R-:W-:Y:S05]  /*3d10*/  @!P0 BRA `(.L_x_67) ;  /* 0x0000006c005c8947 */ /* 0x002fea0003800000 */
.L_x_199:
        /* <DEDUP_REMOVED lines=9> */
.L_x_201:
[----:B------:R-:W-:-:S04]  /*3db0*/  UIADD3 UR7, UPT, UPT, UR7, 0x1, URZ ;  /* 0x0000000107077890 */ /* 0x000fc8000fffe0ff */
[----:B------:R-:W-:-:S04]  /*3dc0*/  UISETP.NE.AND UP0, UPT, UR7, 0x4, UPT ;  /* 0x000000040700788c */ /* 0x000fc8000bf05270 */
[----:B------:R-:W-:Y:S02]  /*3dd0*/  USEL UR6, URZ, 0x1, UP0 ;  /* 0x00000001ff067887 */ /* 0x000fe40008000000 */
[----:B------:R-:W-:-:S04]  /*3de0*/  USEL UR7, UR7, URZ, UP0 ;  /* 0x000000ff07077287 */ /* 0x000fc80008000000 */
[----:B------:R-:W-:Y:S01]  /*3df0*/  ULEA UR7, UR7, UR5, 0x3 ;  /* 0x0000000507077291 */ /* 0x000fe2000f8e18ff */
[----:B------:R-:W-:-:S04]  /*3e00*/  LOP3.LUT R2, R2, UR6, RZ, 0x3c, !PT ;  /* 0x0000000602027c12 */ /* 0x000fc8000f8e3cff */
[----:B------:R-:W-:-:S04]  /*3e10*/  SHF.L.U32 R2, R2, 0x1f, RZ ;  /* 0x0000001f02027819 */ /* 0x000fc800000006ff */
[----:B------:R-:W2:Y:S02]  /*3e20*/  SYNCS.PHASECHK.TRANS64.TRYWAIT P0, [UR7], R2 ;  /* 0x00000002ff0075a7 */ /* 0x000ea40008001107 */
[----:B--2---:R-:W-:Y:S05]  /*3e30*/  @!P0 BRA `(.L_x_69) ;  /* 0x0000006c00448947 */ /* 0x004fea0003800000 */
.L_x_203:
[----:B------:R-:W-:Y:S01]  /*3e40*/  NOP ;  /* 0x0000000000007918 */ /* 0x000fe20000000000 */
[----:B-1----:R-:W1:Y:S01]  /*3e50*/  LDS R0, [UR4+0x14] ;  /* 0x00001404ff007984 */ /* 0x002e620008000800 */
[----:B------:R-:W-:Y:S01]  /*3e60*/  ULOP3.LUT UR6, UR16, 0xffff, URZ, 0xc0, !UPT ;  /* 0x0000ffff10067892 */ /* 0x000fe2000f8ec0ff */
[----:B------:R-:W-:Y:S01]  /*3e70*/  UMOV UR8, 0xffff ;  /* 0x0000ffff00087882 */ /* 0x000fe20000000000 */
[----:B------:R-:W-:Y:S02]  /*3e80*/  UMOV UR5, 0x1 ;  /* 0x0000000100057882 */ /* 0x000fe40000000000 */
[----:B------:R-:W-:-:S04]  /*3e90*/  USHF.R.U32.HI UR6, URZ, 0x5, UR6 ;  /* 0x00000005ff067899 */ /* 0x000fc80008011606 */
[----:B------:R-:W-:Y:S02]  /*3ea0*/  USHF.L.U32 UR8, UR8, UR6, URZ ;  /* 0x0000000608087299 */ /* 0x000fe400080006ff */
[----:B------:R-:W-:-:S04]  /*3eb0*/  USHF.L.U32 UR5, UR5, UR6, URZ ;  /* 0x0000000605057299 */ /* 0x000fc800080006ff */
[----:B-1----:R-:W-:-:S04]  /*3ec0*/  LOP3.LUT R0, R0, UR8, RZ, 0xc0, !PT ;  /* 0x0000000800007c12 */ /* 0x002fc8000f8ec0ff */
[----:B------:R-:W-:-:S13]  /*3ed0*/  ISETP.NE.AND P0, PT, R0, UR8, PT ;  /* 0x0000000800007c0c */ /* 0x000fda000bf05270 */
[----:B------:R-:W-:Y:S05]  /*3ee0*/  @P0 BRA `(.L_x_70) ;  /* 0x0000000000580947 */ /* 0x000fea0003800000 */
[----:B------:R-:W1:Y:S02]  /*3ef0*/  LDS R0, [UR4+0x18] ;  /* 0x00001804ff007984 */ /* 0x000e640008000800 */
[----:B-1----:R-:W-:-:S04]  /*3f00*/  LOP3.LUT R0, R0, UR5, RZ, 0xc0, !PT ;  /* 0x0000000500007c12 */ /* 0x002fc8000f8ec0ff */
[----:B------:R-:W-:-:S13]  /*3f10*/  ISETP.NE.AND P0, PT, R0, UR5, PT ;  /* 0x0000000500007c0c */ /* 0x000fda000bf05270 */
[----:B------:R-:W-:Y:S05]  /*3f20*/  @P0 BRA `(.L_x_71) ;  /* 0x00000000003c0947 */ /* 0x000fea0003800000 */
[----:B------:R-:W1:Y:S01]  /*3f30*/  S2R R2, SR_LANEID ;  /* 0x0000000000027919 */ /* 0x000e620000000000 */
[----:B------:R-:W-:Y:S01]  /*3f40*/  ULOP3.LUT UR8, URZ, UR8, URZ, 0x33, !UPT ;  /* 0x00000008ff087292 */ /* 0x000fe2000f8e33ff */
[----:B------:R-:W-:Y:S02]  /*3f50*/  VOTEU.ANY UR7, UPT, PT ;  /* 0x0000000000077886 */ /* 0x000fe400038e0100 */
[----:B------:R-:W-:-:S03]  /*3f60*/  UFLO.U32 UR7, UR7 ;  /* 0x00000007000772bd */ /* 0x000fc600080e0000 */
[----:B------:R-:W-:-:S04]  /*3f70*/  IMAD.U32 R0, RZ, RZ, UR8 ;  /* 0x00000008ff007e24 */ /* 0x000fc8000f8e00ff */
[----:B------:R2:W4:Y:S02]  /*3f80*/  REDUX UR6, R0 ;  /* 0x00000000000673c4 */ /* 0x0005240000000000 */
[----:B------:R1:W-:Y:S02]  /*3f90*/  UTCATOMSWS.AND URZ, UR8 ;  /* 0x0000000800ff79e3 */ /* 0x0003e40008000000 */
[----:B-1----:R-:W-:Y:S02]  /*3fa0*/  ISETP.EQ.U32.AND P0, PT, R2, UR7, PT ;  /* 0x0000000702007c0c */ /* 0x002fe4000bf02070 */
[----:B--2---:R-:W-:Y:S02]  /*3fb0*/  LOP3.LUT R0, RZ, UR5, RZ, 0x33, !PT ;  /* 0x00000005ff007c12 */ /* 0x004fe4000f8e33ff */
[----:B----4-:R-:W-:Y:S02]  /*3fc0*/  MOV R2, UR6 ;  /* 0x0000000600027c02 */ /* 0x010fe40008000f00 */
[----:B------:R-:W1:Y:S07]  /*3fd0*/  REDUX UR5, R0 ;  /* 0x00000000000573c4 */ /* 0x000e6e0000000000 */
[----:B------:R2:W-:Y:S01]  /*3fe0*/  @P0 ATOMS.AND RZ, [UR4+0x14], R2 ;  /* 0x00001402ffff098c */ /* 0x0005e2000a800004 */
[----:B-1----:R-:W-:-:S05]  /*3ff0*/  IMAD.U32 R0, RZ, RZ, UR5 ;  /* 0x00000005ff007e24 */ /* 0x002fca000f8e00ff */
[----:B------:R2:W-:Y:S01]  /*4000*/  @P0 ATOMS.AND RZ, [UR4+0x18], R0 ;  /* 0x00001800ffff098c */ /* 0x0005e2000a800004 */
[----:B------:R-:W-:Y:S05]  /*4010*/  BRA `(.L_x_72) ;  /* 0x0000000000147947 */ /* 0x000fea0003800000 */
.L_x_71:
[----:B------:R-:W-:Y:S02]  /*4020*/  MOV R2, 0x4040 ;  /* 0x0000404000027802 */ /* 0x000fe40000000f00 */
[----:B---3-5:R-:W-:Y:S05]  /*4030*/  CALL.REL.NOINC `($__internal_0_$__cuda_sm10x_tcgen05_guardrail_trap_col_being_dealloced_not_returned_by_alloc) ;  /* 0x0000007000dc7944 */ /* 0x028fea0003c00000 */
[----:B------:R-:W-:Y:S05]  /*4040*/  BRA `(.L_x_72) ;  /* 0x0000000000087947 */ /* 0x000fea0003800000 */
.L_x_70:
[----:B------:R-:W-:Y:S02]  /*4050*/  MOV R2, 0x4070 ;  /* 0x0000407000027802 */ /* 0x000fe40000000f00 */
[----:B---3-5:R-:W-:Y:S05]  /*4060*/  CALL.REL.NOINC `($__internal_2_$__cuda_sm10x_tcgen05_guardrail_trap_unallocated_columns_being_dealloced) ;  /* 0x0000007000e87944 */ /* 0x028fea0003c00000 */
.L_x_72:
[----:B------:R-:W-:Y:S01]  /*4070*/  NOP ;  /* 0x0000000000007918 */ /* 0x000fe20000000000 */
[----:B------:R-:W-:Y:S05]  /*4080*/  EXIT ;  /* 0x000000000000794d */ /* 0x000fea0003800000 */
.L_x_54:
[----:B------:R-:W-:-:S09]  /*4090*/  UISETP.NE.OR UP2, UPT, UR8, 0x3, !UP2 ;  /* 0x000000030800788c */ /* 0x000fd2000d745670 */
[----:B------:R-:W-:Y:S05]  /*40a0*/  BRA.U UP2, `(.L_x_73) ;  /* 0x0000001502807547 */ /* 0x000fea000b800000 */
[----:B------:R-:W1:Y:S01]  /*40b0*/  LDC R0, c[0x0][0xb30] ;  /* 0x0002cc00ff007b82 */ /* 0x000e620000000800 */
[----:B------:R-:W2:Y:S01]  /*40c0*/  LDCU.64 UR8, c[0x0][0x888] ;  /* 0x00011100ff0877ac */ /* 0x000ea20008000a00 */
[----:B------:R-:W-:Y:S01]  /*40d0*/  CS2R R28, SRZ ;  /* 0x00000000001c7805 */ /* 0x000fe2000001ff00 */
[----:B------:R-:W-:Y:S01]  /*40e0*/  IMAD.MOV.U32 R25, RZ, RZ, 0x2000 ;  /* 0x00002000ff197424 */ /* 0x000fe200078e00ff */
[----:B------:R-:W4:Y:S04]  /*40f0*/  LDCU.64 UR4, c[0x0][0x890] ;  /* 0x00011200ff0477ac */ /* 0x000f280008000a00 */
[----:B------:R-:W3:Y:S01]  /*4100*/  LDC R24, c[0x0][0x370] ;  /* 0x0000dc00ff187b82 */ /* 0x000ee20000000800 */
[----:B------:R-:W-:Y:S01]  /*4110*/  UMOV UR7, 0x400 ;  /* 0x0000040000077882 */ /* 0x000fe20000000000 */
[----:B------:R-:W-:-:S02]  /*4120*/  UPLOP3.LUT UP1, UPT, UPT, UPT, UPT, 0x40, 0x4 ;  /* 0x000000000004789c */ /* 0x000fc40003f2e870 */
[----:B------:R-:W-:-:S04]  /*4130*/  ULEA UR7, UR37, UR7, 0x18 ;  /* 0x0000000725077291 */ /* 0x000fc8000f8ec0ff */
[----:B------:R-:W3:Y:S01]  /*4140*/  LDC R3, c[0x0][0xb0c] ;  /* 0x0002c300ff037b82 */ /* 0x000ee20000000800 */
[----:B------:R-:W-:Y:S02]  /*4150*/  UIADD3 UR41, UPT, UPT, UR7, 0x60, URZ ;  /* 0x0000006007297890 */ /* 0x000fe4000fffe0ff */
[----:B--2---:R-:W-:Y:S02]  /*4160*/  UISETP.NE.U32.AND UP2, UPT, UR8, URZ, UPT ;  /* 0x000000ff0800728c */ /* 0x004fe4000bf45070 */
[----:B------:R-:W-:Y:S02]  /*4170*/  UIADD3 UR33, UPT, UPT, UR7, 0x68, URZ ;  /* 0x0000006807217890 */ /* 0x000fe4000fffe0ff */
[----:B----4-:R-:W-:Y:S01]  /*4180*/  UISETP.NE.U32.AND UP3, UPT, UR4, URZ, UPT ;  /* 0x000000ff0400728c */ /* 0x010fe2000bf65070 */
[----:B------:R-:W2:Y:S01]  /*4190*/  LDC R18, c[0x0][0xb20] ;  /* 0x0002c800ff127b82 */ /* 0x000ea20000000800 */
[----:B-1----:R-:W-:Y:S01]  /*41a0*/  ISETP.NE.AND P1, PT, R0, 0x1, PT ;  /* 0x000000010000780c */ /* 0x002fe20003f25270 */
[----:B------:R-:W-:-:S02]  /*41b0*/  UISETP.NE.AND.EX UP2, UPT, UR9, URZ, UPT, UP2 ;  /* 0x000000ff0900728c */ /* 0x000fc4000bf45320 */
[----:B------:R-:W-:Y:S02]  /*41c0*/  UIADD3 UR25, UPT, UPT, UR7, 0x70, URZ ;  /* 0x0000007007197890 */ /* 0x000fe4000fffe0ff */
[----:B------:R-:W-:Y:S02]  /*41d0*/  UIADD3 UR17, UPT, UPT, UR7, 0x78, URZ ;  /* 0x0000007807117890 */ /* 0x000fe4000fffe0ff */
[----:B------:R-:W1:Y:S01]  /*41e0*/  LDC.64 R30, c[0x0][0x348] ;  /* 0x0000d200ff1e7b82 */ /* 0x000e620000000a00 */
[----:B------:R-:W-:-:S07]  /*41f0*/  UISETP.NE.AND.EX UP3, UPT, UR5, URZ, UPT, UP3 ;  /* 0x000000ff0500728c */ /* 0x000fce000bf65330 */
[----:B------:R-:W4:Y:S08]  /*4200*/  LDC.64 R16, c[0x0][0xb10] ;  /* 0x0002c400ff107b82 */ /* 0x000f300000000a00 */
[----:B------:R-:W1:Y:S08]  /*4210*/  LDC.64 R6, c[0x0][0xb18] ;  /* 0x0002c600ff067b82 */ /* 0x000e700000000a00 */
[----:B------:R-:W1:Y:S08]  /*4220*/  LDC.64 R4, c[0x0][0xb28] ;  /* 0x0002ca00ff047b82 */ /* 0x000e700000000a00 */
[----:B--23--:R-:W1:Y:S02]  /*4230*/  LDC R19, c[0x0][0x374] ;  /* 0x0000dd00ff137b82 */ /* 0x00ce640000000800 */
.L_x_88:
[C---:B------:R-:W-:Y:S02]  /*4240*/  LEA R0, R29.reuse, UR7, 0x3 ;  /* 0x000000071d007c11 */ /* 0x040fe4000f8e18ff */
[----:B------:R-:W-:Y:S02]  /*4250*/  SHF.L.U32 R2, R28, 0x1f, RZ ;  /* 0x0000001f1c027819 */ /* 0x000fe400000006ff */
[----:B------:R-:W-:Y:S02]  /*4260*/  LEA R20, R29, UR7, 0x4 ;  /* 0x000000071d147c11 */ /* 0x000fe4000f8e20ff */
[----:B--2---:R-:W2:Y:S02]  /*4270*/  SYNCS.PHASECHK.TRANS64.TRYWAIT P0, [R0+URZ+0xb0], R2 ;  /* 0x0000b002000075a7 */ /* 0x004ea400080011ff */
[----:B--2---:R-:W-:Y:S05]  /*4280*/  @!P0 BRA `(.L_x_74) ;  /* 0x0000006800488947 */ /* 0x004fea0003800000 */
.L_x_204:
[----:B------:R-:W-:Y:S01]  /*4290*/  ISETP.GE.AND P0, PT, R26, 0x1, PT ;  /* 0x000000011a00780c */ /* 0x000fe20003f06270 */
[----:B------:R-:W3:Y:S01]  /*42a0*/  LDS.128 R20, [R20+0x140] ;  /* 0x0001400014147984 */ /* 0x000ee20000000c00 */
[----:B--2---:R-:W-:Y:S01]  /*42b0*/  VIADD R0, R0, 0xc0 ;  /* 0x000000c000007836 */ /* 0x004fe20000000000 */
[----:B------:R-:W-:Y:S01]  /*42c0*/  @!PT LDS RZ, [RZ] ;  /* 0x00000000fffff984 */ /* 0x000fe20000000800 */
[----:B------:R-:W-:Y:S01]  /*42d0*/  @!PT LDS RZ, [RZ] ;  /* 0x00000000fffff984 */ /* 0x000fe20000000800 */
[----:B------:R-:W-:Y:S01]  /*42e0*/  @!PT LDS RZ, [RZ] ;  /* 0x00000000fffff984 */ /* 0x000fe20000000800 */
[----:B------:R-:W-:Y:S01]  /*42f0*/  @!PT LDS RZ, [RZ] ;  /* 0x00000000fffff984 */ /* 0x000fe20000000800 */
[----:B------:R2:W-:Y:S06]  /*4300*/  MEMBAR.ALL.CTA ;  /* 0x0000000000007992 */ /* 0x0005ec0000008000 */
[----:B--2---:R-:W2:Y:S01]  /*4310*/  FENCE.VIEW.ASYNC.S ;  /* 0x00000000000073c6 */ /* 0x004ea20000000000 */
[----:B------:R-:W-:Y:S04]  /*4320*/  PRMT R0, RZ, 0x654, R0 ;  /* 0x00000654ff007816 */ /* 0x000fe80000000000 */
[----:B--2---:R2:W-:Y:S01]  /*4330*/  SYNCS.ARRIVE.TRANS64.RED.A1T0 RZ, [R0+URZ], RZ ;  /* 0x000000ff00ff79a7 */ /* 0x0045e200081004ff */
[----:B---3--:R-:W-:Y:S11]  /*4340*/  LOP3.LUT P3, RZ, R22, 0x1, RZ, 0xc0, !PT ;  /* 0x0000000116ff7812 */ /* 0x008ff6000786c0ff */
[----:B------:R-:W-:Y:S02]  /*4350*/  @!UPT UIADD3 URZ, UPT, UPT, URZ, URZ, URZ ;  /* 0x000000fffffff290 */ /* 0x000fe4000fffe0ff */
[----:B------:R-:W-:Y:S02]  /*4360*/  @P3 MOV R11, R20 ;  /* 0x00000014000b3202 */ /* 0x000fe40000000f00 */
[----:B------:R-:W-:Y:S01]  /*4370*/  @P3 LOP3.LUT R10, R21, 0xffff, RZ, 0xc0, !PT ;  /* 0x0000ffff150a3812 */ /* 0x000fe200078ec0ff */
[----:B--2---:R-:W-:Y:S06]  /*4380*/  @!P0 BRA `(.L_x_75) ;  /* 0x0000000000a48947 */ /* 0x004fec0003800000 */
[-C--:B-1----:R-:W-:Y:S01]  /*4390*/  IMAD.HI.U32 R0, R19, R7.reuse, RZ ;  /* 0x0000000713007227 */ /* 0x082fe200078e00ff */
[----:B------:R-:W-:Y:S02]  /*43a0*/  ISETP.NE.AND P0, PT, R6, 0x1, PT ;  /* 0x000000010600780c */ /* 0x000fe40003f05270 */
[----:B------:R-:W-:Y:S01]  /*43b0*/  ISETP.NE.AND P2, PT, R26, 0x1, PT ;  /* 0x000000011a00780c */ /* 0x000fe20003f45270 */
[----:B----4-:R-:W-:Y:S01]  /*43c0*/  IMAD.HI.U32 R9, R24, R16, RZ ;  /* 0x0000001018097227 */ /* 0x010fe200078e00ff */
[----:B------:R-:W-:Y:S02]  /*43d0*/  SHF.R.U32.HI R0, RZ, R18, R0 ;  /* 0x00000012ff007219 */ /* 0x000fe40000011600 */
[----:B------:R-:W-:Y:S01]  /*43e0*/  ISETP.NE.AND P4, PT, R3, 0x1, PT ;  /* 0x000000010300780c */ /* 0x000fe20003f85270 */
[----:B------:R-:W-:Y:S01]  /*43f0*/  IMAD.HI.U32 R13, R10, R7, RZ ;  /* 0x000000070a0d7227 */ /* 0x000fe200078e00ff */
[----:B------:R-:W-:Y:S02]  /*4400*/  SHF.R.U32.HI R9, RZ, R17, R9 ;  /* 0x00000011ff097219 */ /* 0x000fe40000011609 */
[----:B------:R-:W-:Y:S01]  /*4410*/  SEL R0, R19, R0, !P0 ;  /* 0x0000000013007207 */ /* 0x000fe20004000000 */
[----:B------:R-:W-:Y:S01]  /*4420*/  IMAD.HI.U32 R12, R11, R16, RZ ;  /* 0x000000100b0c7227 */ /* 0x000fe200078e00ff */
[----:B------:R-:W-:Y:S03]  /*4430*/  SEL R9, R24, R9, !P4 ;  /* 0x0000000918097207 */ /* 0x000fe60006000000 */
[-C--:B------:R-:W-:Y:S01]  /*4440*/  IMAD.HI.U32 R8, R0, R4.reuse, RZ ;  /* 0x0000000400087227 */ /* 0x080fe200078e00ff */
[----:B------:R-:W-:Y:S03]  /*4450*/  SHF.R.U32.HI R12, RZ, R17, R12 ;  /* 0x00000011ff0c7219 */ /* 0x000fe6000001160c */
[----:B------:R-:W-:Y:S01]  /*4460*/  IMAD.HI.U32 R2, R9, R4, RZ ;  /* 0x0000000409027227 */ /* 0x000fe200078e00ff */
[-C--:B------:R-:W-:Y:S02]  /*4470*/  @P2 SHF.R.U32.HI R0, RZ, R5.reuse, R8 ;  /* 0x00000005ff002219 */ /* 0x080fe40000011608 */
[----:B------:R-:W-:Y:S02]  /*4480*/  SHF.R.U32.HI R8, RZ, R18, R13 ;  /* 0x00000012ff087219 */ /* 0x000fe4000001160d */
[----:B------:R-:W-:Y:S01]  /*4490*/  @P2 SHF.R.U32.HI R9, RZ, R5, R2 ;  /* 0x00000005ff092219 */ /* 0x000fe20000011602 */
[----:B------:R-:W-:Y:S01]  /*44a0*/  IMAD R0, R26, R0, RZ ;  /* 0x000000001a007224 */ /* 0x000fe200078e02ff */
[----:B------:R-:W-:Y:S02]  /*44b0*/  SEL R8, R10, R8, !P0 ;  /* 0x000000080a087207 */ /* 0x000fe40004000000 */
[----:B------:R-:W-:Y:S01]  /*44c0*/  SEL R2, R11, R12, !P4 ;  /* 0x0000000c0b027207 */ /* 0x000fe20006000000 */
[----:B------:R-:W-:Y:S01]  /*44d0*/  IMAD R12, R26, R9, RZ ;  /* 0x000000091a0c7224 */ /* 0x000fe200078e02ff */
[C---:B------:R-:W-:Y:S01]  /*44e0*/  ISETP.GE.AND P0, PT, R8.reuse, R0, PT ;  /* 0x000000000800720c */ /* 0x040fe20003f06270 */
[----:B------:R-:W-:Y:S03]  /*44f0*/  IMAD.HI.U32 R0, R8, R4, RZ ;  /* 0x0000000408007227 */ /* 0x000fe600078e00ff */
[----:B------:R-:W-:Y:S02]  /*4500*/  ISETP.GE.OR P0, PT, R2, R12, P0 ;  /* 0x0000000c0200720c */ /* 0x000fe40000706670 */
[-C--:B------:R-:W-:Y:S04]  /*4510*/  SHF.R.U32.HI R0, RZ, R5.reuse, R0 ;  /* 0x00000005ff007219 */ /* 0x080fe80000011600 */
[----:B------:R-:W-:Y:S05]  /*4520*/  SEL R13, R8, R0, !P2 ;  /* 0x00000000080d7207 */ /* 0x000fea0005000000 */
[----:B------:R-:W-:Y:S02]  /*4530*/  IMAD.MOV R12, RZ, RZ, -R13 ;  /* 0x000000ffff0c7224 */ /* 0x000fe400078e0a0d */
[----:B------:R-:W-:Y:S04]  /*4540*/  @!P0 IMAD.HI.U32 R0, R2, R4, RZ ;  /* 0x0000000402008227 */ /* 0x000fe800078e00ff */
[----:B------:R-:W-:Y:S01]  /*4550*/  IMAD R12, R26, R12, R8 ;  /* 0x0000000c1a0c7224 */ /* 0x000fe200078e0208 */
[----:B------:R-:W-:Y:S04]  /*4560*/  @!P0 SHF.R.U32.HI R0, RZ, R5, R0 ;  /* 0x00000005ff008219 */ /* 0x000fe80000011600 */
[----:B------:R-:W-:Y:S04]  /*4570*/  @!P0 SEL R0, R2, R0, !P2 ;  /* 0x0000000002008207 */ /* 0x000fe80005000000 */
[----:B------:R-:W-:Y:S01]  /*4580*/  @!P0 IADD3 R13, PT, PT, R13, -R0, RZ ;  /* 0x800000000d0d8210 */ /* 0x000fe20007ffe0ff */
[----:B------:R-:W-:Y:S01]  /*4590*/  @!P0 IMAD R0, R9, R12, R0 ;  /* 0x0000000c09008224 */ /* 0x000fe200078e0200 */
[----:B------:R-:W-:Y:S01]  /*45a0*/  IADD3 R9, PT, PT, -R8, RZ, RZ ;  /* 0x000000ff08097210 */ /* 0x000fe20007ffe1ff */
[--C-:B------:R-:W-:Y:S02]  /*45b0*/  IMAD.MOV R12, RZ, RZ, -R2.reuse ;  /* 0x000000ffff0c7224 */ /* 0x100fe400078e0a02 */
[----:B------:R-:W-:Y:S02]  /*45c0*/  @!P0 IMAD R8, R13, R26, R2 ;  /* 0x0000001a0d088224 */ /* 0x000fe400078e0202 */
[----:B------:R-:W-:Y:S02]  /*45d0*/  @!P0 IMAD.MOV.U32 R2, RZ, RZ, R0 ;  /* 0x000000ffff028224 */ /* 0x000fe400078e0000 */
[----:B------:R-:W-:Y:S02]  /*45e0*/  IMAD R11, R3, R12, R11 ;  /* 0x0000000c030b7224 */ /* 0x000fe400078e020b */
[----:B------:R-:W-:Y:S02]  /*45f0*/  IMAD R10, R6, R9, R10 ;  /* 0x00000009060a7224 */ /* 0x000fe400078e020a */
[----:B------:R-:W-:Y:S02]  /*4600*/  IMAD R11, R2, R3, R11 ;  /* 0x00000003020b7224 */ /* 0x000fe400078e020b */
[----:B------:R-:W-:Y:S02]  /*4610*/  IMAD R10, R8, R6, R10 ;  /* 0x00000006080a7224 */ /* 0x000fe400078e020a */
.L_x_75:
[----:B------:R-:W-:Y:S05]  /*4620*/  BRA.U UP1, `(.L_x_76) ;  /* 0x0000000101107547 */ /* 0x000fea000b800000 */
[----:B------:R-:W-:Y:S04]  /*4630*/  MOV R2, UR6 ;  /* 0x0000000600027c02 */ /* 0x000fe80008000f00 */
[----:B------:R-:W-:Y:S04]  /*4640*/  SHF.L.U32 R2, R2, 0x1f, RZ ;  /* 0x0000001f02027819 */ /* 0x000fe800000006ff */
[----:B------:R-:W2:Y:S02]  /*4650*/  SYNCS.PHASECHK.TRANS64.TRYWAIT P0, [UR7+0xa8], R2 ;  /* 0x0000a802ff0075a7 */ /* 0x000ea40008001107 */
[----:B--2---:R-:W-:Y:S05]  /*4660*/  @!P0 BRA `(.L_x_77) ;  /* 0x0000006400648947 */ /* 0x004fea0003800000 */
.L_x_76:
[----:B------:R-:W-:Y:S01]  /*4670*/  R2UR UR43, R15 ;  /* 0x000000000f2b72ca */ /* 0x000fe200000e0000 */
[----:B------:R-:W-:Y:S01]  /*4680*/  IMAD.MOV.U32 R32, RZ, RZ, 0x1 ;  /* 0x00000001ff207424 */ /* 0x000fe200078e00ff */
[----:B------:R-:W-:Y:S02]  /*4690*/  R2UR UR42, R14 ;  /* 0x000000000e2a72ca */ /* 0x000fe400000e0000 */
[----:B------:R-:W-:Y:S02]  /*46a0*/  ISETP.NE.U32.AND P2, PT, RZ, UR4, PT ;  /* 0x00000004ff007c0c */ /* 0x000fe4000bf45070 */
[----:B------:R-:W-:Y:S02]  /*46b0*/  SHF.L.U32 R32, R32, 0x1f, RZ ;  /* 0x0000001f20207819 */ /* 0x000fe400000006ff */
[----:B------:R-:W-:Y:S05]  /*46c0*/  ISETP.NE.AND.EX P2, PT, RZ, UR5, PT, P2 ;  /* 0x00000005ff007c0c */ /* 0x000fea000bf45320 */
[----:B------:R-:W-:Y:S02]  /*46d0*/  USHF.L.U32 UR43, UR43, 0x7, URZ ;  /* 0x000000072b2b7899 */ /* 0x000fe400080006ff */
[----:B------:R-:W-:Y:S01]  /*46e0*/  USHF.L.U32 UR42, UR42, 0x7, URZ ;  /* 0x000000072a2a7899 */ /* 0x000fe200080006ff */
[----:B------:R-:W-:Y:S11]  /*46f0*/  BRA.U !UP3, `(.L_x_78) ;  /* 0x000000010b387547 */ /* 0x000ff6000b800000 */
[----:B------:R-:W-:Y:S01]  /*4700*/  UPLOP3.LUT UP0, UPT, UPT, UPT, UP2, 0x80, 0x8 ;  /* 0x000000000008789c */ /* 0x000fe20003f0f020 */
[----:B------:R-:W-:Y:S01]  /*4710*/  R2UR UR8, R65 ;  /* 0x00000000410872ca */ /* 0x000fe200000e0000 */
[----:B------:R-:W-:Y:S02]  /*4720*/  HFMA2 R64, -RZ, RZ, 0, 5.9604644775390625e-08 ;  /* 0x00000001ff407431 */ /* 0x000fe400000001ff */
[----:B--2---:R-:W-:Y:S02]  /*4730*/  IMAD.MOV.U32 R0, RZ, RZ, 0x1 ;  /* 0x00000001ff007424 */ /* 0x004fe400078e00ff */
[----:B------:R-:W-:Y:S05]  /*4740*/  PLOP3.LUT P0, PT, PT, PT, UP0, 0x80, 0x8 ;  /* 0x000000000008781c */ /* 0x000fea0003f0f008 */
[----:B------:R-:W2:Y:S03]  /*4750*/  @UP0 LDCU.64 UR10, c[0x0][0x888] ;  /* 0x00011100ff0a07ac */ /* 0x000ea60008000a00 */
[----:B------:R-:W-:Y:S05]  /*4760*/  @UP0 UIMAD UR8, UR8, UR4, URZ ;  /* 0x00000004080802a4 */ /* 0x000fea000f8e02ff */
[----:B------:R-:W-:Y:S01]  /*4770*/  @!P0 PRMT R64, R0, 0x7610, R64 ;  /* 0x0000761000408816 */ /* 0x000fe20000000040 */
[----:B--2---:R-:W-:Y:S05]  /*4780*/  @UP0 UIMAD.WIDE UR10, UR8, 0x4, UR10 ;  /* 0x00000004080a08a5 */ /* 0x004fea000f8e020a */
[----:B------:R-:W2:Y:S01]  /*4790*/  @!UP0 LDCU UR8, c[0x0][0x880] ;  /* 0x00011000ff0887ac */ /* 0x000ea20008000800 */
[----:B------:R-:W-:Y:S02]  /*47a0*/  IMAD.U32 R8, RZ, RZ, UR10 ;  /* 0x0000000aff087e24 */ /* 0x000fe4000f8e00ff */
[----:B------:R-:W-:Y:S05]  /*47b0*/  IMAD.U32 R9, RZ, RZ, UR11 ;  /* 0x0000000bff097e24 */ /* 0x000fea000f8e00ff */
[----:B-----5:R3:W5:Y:S02]  /*47c0*/  @P0 LDG.E R35, desc[UR46][R8.64] ;  /* 0x0000002e08230981 */ /* 0x020764000c1e1900 */
[----:B--23--:R-:W-:Y:S07]  /*47d0*/  @!P0 MOV R35, UR8 ;  /* 0x0000000800238c02 */ /* 0x00cfee0008000f00 */
.L_x_78:
[----:B-----5:R-:W-:Y:S01]  /*47e0*/  @!P2 FSETP.EQ.AND P0, PT, R35, RZ, PT ;  /* 0x000000ff2300a20b */ /* 0x020fe20003f02000 */
[----:B------:R-:W-:Y:S01]  /*47f0*/  @!UPT UIADD3 URZ, UPT, UPT, URZ, URZ, URZ ;  /* 0x000000fffffff290 */ /* 0x000fe2000fffe0ff */
[----:B------:R-:W-:Y:S11]  /*4800*/  @!P2 BRA `(.L_x_79) ;  /* 0x000000000014a947 */ /* 0x000ff60003800000 */
[----:B------:R-:W-:Y:S02]  /*4810*/  LOP3.LUT P2, RZ, R64, 0xff, RZ, 0xc0, !PT ;  /* 0x000000ff40ff7812 */ /* 0x000fe4000784c0ff */
[----:B------:R-:W-:Y:S04]  /*4820*/  PLOP3.LUT P0, PT, PT, PT, UP0, 0x80, 0x8 ;  /* 0x000000000008781c */ /* 0x000fe80003f0f008 */
[----:B------:R-:W-:Y:S07]  /*4830*/  PLOP3.LUT P0, PT, P0, PT, PT, 0x8, 0x80 ;  /* 0x000000000080781c */ /* 0x000fee000070e170 */
[----:B------:R-:W-:Y:S11]  /*4840*/  @P2 FSETP.EQ.AND P0, PT, R35, RZ, PT ;  /* 0x000000ff2300220b */ /* 0x000ff60003f02000 */
[----:B------:R-:W-:Y:S02]  /*4850*/  @!UPT UIADD3 URZ, UPT, UPT, URZ, URZ, URZ ;  /* 0x000000fffffff290 */ /* 0x000fe4000fffe0ff */
.L_x_79:
[----:B------:R-:W3:Y:S01]  /*4860*/  SYNCS.PHASECHK.TRANS64.TRYWAIT P2, [UR7+0x80], R32 ;  /* 0x00008020ff0075a7 */ /* 0x000ee20008041107 */
[----:B------:R-:W-:Y:S04]  /*4870*/  ELECT P4, URZ, PT ;  /* 0x0000000000ff782f */ /* 0x000fe80003880000 */
[----:B------:R-:W-:Y:S11]  /*4880*/  PLOP3.LUT P4, PT, P0, P4, PT, 0xf2, 0x2f ;  /* 0x00000000002f781c */ /* 0x000ff60000789e72 */
[----:B------:R-:W-:Y:S02]  /*4890*/  @!UPT UIADD3 URZ, UPT, UPT, URZ, URZ, URZ ;  /* 0x000000fffffff290 */ /* 0x000fe4000fffe0ff */
[----:B-1----:R-:W-:Y:S05]  /*48a0*/  @!P4 IADD3 R8, P0, PT, R30, 0x580, RZ ;  /* 0x000005801e08c810 */ /* 0x002fea0007f1e0ff */
[----:B--2---:R-:W-:Y:S01]  /*48b0*/  @!P4 IMAD.X R2, RZ, RZ, R31, P0 ;  /* 0x000000ffff02c224 */ /* 0x004fe200000e061f */
[----:B---3--:R-:W-:Y:S07]  /*48c0*/  @!P2 BRA `(.L_x_80) ;  /* 0x0000006000e4a947 */ /* 0x008fee0003800000 */
.L_x_207:
[----:B------:R-:W-:Y:S01]  /*48d0*/  @!P4 R2UR UR9, R8 ;  /* 0x000000000809c2ca */ /* 0x000fe200000e0000 */
[----:B------:R-:W-:Y:S01]  /*48e0*/  VOTEU.ALL UP1, P4 ;  /* 0x0000000000ff7886 */ /* 0x000fe20002020000 */
[----:B------:R-:W-:Y:S01]  /*48f0*/  @!P4 R2UR UR8, R2 ;  /* 0x000000000208c2ca */ /* 0x000fe200000e0000 */
[----:B-1----:R-:W-:Y:S01]  /*4900*/  @!P4 IMAD.MOV.U32 R0, RZ, RZ, 0x2000 ;  /* 0x00002000ff00c424 */ /* 0x002fe200078e00ff */
[----:B------:R-:W-:Y:S01]  /*4910*/  R2UR UR44, R65 ;  /* 0x00000000412c72ca */ /* 0x000fe200000e0000 */
[----:B------:R-:W-:Y:S02]  /*4920*/  UPRMT UR21, UR37, 0x654, UR41 ;  /* 0x0000065425157896 */ /* 0x000fe40008000029 */
[----:B------:R-:W-:Y:S01]  /*4930*/  @!UP1 UIADD3 UR40, UPT, UPT, UR7, 0x200, URZ ;  /* 0x0000020007289890 */ /* 0x000fe2000fffe0ff */
[----:B------:R-:W-:Y:S05]  /*4940*/  VOTEU.ALL UP1, P4 ;  /* 0x0000000000ff7886 */ /* 0x000fea0002020000 */
[----:B------:R-:W-:Y:S01]  /*4950*/  IMAD.U32 R8, RZ, RZ, UR9 ;  /* 0x00000009ff087e24 */ /* 0x000fe2000f8e00ff */
[----:B------:R-:W-:Y:S01]  /*4960*/  UMOV UR9, 0x10000000 ;  /* 0x1000000000097882 */ /* 0x000fe20000000000 */
[----:B------:R-:W-:Y:S01]  /*4970*/  IMAD.U32 R9, RZ, RZ, UR8 ;  /* 0x00000008ff097e24 */ /* 0x000fe2000f8e00ff */
[----:B------:R-:W-:Y:S02]  /*4980*/  UMOV UR8, 0x0 ;  /* 0x0000000000087882 */ /* 0x000fe40000000000 */
[----:B------:R-:W-:Y:S02]  /*4990*/  @!P4 R2UR UR10, R8 ;  /* 0x00000000080ac2ca */ /* 0x000fe400000e0000 */
[----:B------:R-:W-:Y:S02]  /*49a0*/  @!P4 R2UR UR11, R9 ;  /* 0x00000000090bc2ca */ /* 0x000fe400000e0000 */
[----:B------:R-:W-:Y:S05]  /*49b0*/  @!P4 IADD3 R8, P0, PT, R30, 0x580, RZ ;  /* 0x000005801e08c810 */ /* 0x000fea0007f1e0ff */
[----:B------:R-:W-:Y:S06]  /*49c0*/  @!P4 IMAD.X R2, RZ, RZ, R31, P0 ;  /* 0x000000ffff02c224 */ /* 0x000fec00000e061f */
[----:B------:R1:W-:Y:S01]  /*49d0*/  @!UP1 UTMALDG.3D [UR40], [UR10], desc[UR8] ;  /* 0x000008280a0095b4 */ /* 0x0003e20008011000 */
[----:B------:R1:W-:Y:S01]  /*49e0*/  @!P4 SYNCS.ARRIVE.TRANS64.RED.A0TR RZ, [UR7+0x60], R0 ;  /* 0x00006000ffffc9a7 */ /* 0x0003e20008300407 */
[----:B------:R-:W-:Y:S01]  /*49f0*/  SYNCS.ARRIVE.TRANS64.RED.A1T0 RZ, [UR21], RZ ;  /* 0x000000ffffff79a7 */ /* 0x000fe20008100415 */
[----:B------:R-:W2:Y:S02]  /*4a00*/  SYNCS.PHASECHK.TRANS64.TRYWAIT P2, [UR7+0x88], R32 ;  /* 0x00008820ff0075a7 */ /* 0x000ea40008041107 */
[----:B-12---:R-:W-:Y:S05]  /*4a10*/  @!P2 BRA `(.L_x_81) ;  /* 0x0000006000a8a947 */ /* 0x006fea0003800000 */
.L_x_209:
[----:B------:R-:W-:Y:S01]  /*4a20*/  @!P4 R2UR UR9, R8 ;  /* 0x000000000809c2ca */ /* 0x000fe200000e0000 */
[----:B------:R-:W-:Y:S01]  /*4a30*/  VOTEU.ALL UP1, P4 ;  /* 0x0000000000ff7886 */ /* 0x000fe20002020000 */
[----:B------:R-:W-:Y:S01]  /*4a40*/  @!P4 R2UR UR8, R2 ;  /* 0x000000000208c2ca */ /* 0x000fe200000e0000 */
[----:B-1----:R-:W-:Y:S01]  /*4a50*/  @!P4 IMAD.MOV.U32 R0, RZ, RZ, 0x2000 ;  /* 0x00002000ff00c424 */ /* 0x002fe200078e00ff */
[----:B------:R-:W-:Y:S01]  /*4a60*/  R2UR UR36, R65 ;  /* 0x00000000412472ca */ /* 0x000fe200000e0000 */
[----:B------:R-:W-:Y:S01]  /*4a70*/  UMOV UR35, UR43 ;  /* 0x0000002b00237c82 */ /* 0x000fe20008000000 */
[----:B------:R-:W-:Y:S02]  /*4a80*/  @!UP1 UIADD3 UR34, UPT, UPT, UR42, 0x10, URZ ;  /* 0x000000102a229890 */ /* 0x000fe4000fffe0ff */
[----:B------:R-:W-:Y:S01]  /*4a90*/  @!UP1 UIADD3 UR32, UPT, UPT, UR7, 0x2200, URZ ;  /* 0x0000220007209890 */ /* 0x000fe2000fffe0ff */
[----:B------:R-:W-:Y:S01]  /*4aa0*/  VOTEU.ALL UP1, P4 ;  /* 0x0000000000ff7886 */ /* 0x000fe20002020000 */
[----:B------:R-:W-:Y:S03]  /*4ab0*/  UPRMT UR15, UR37, 0x654, UR33 ;  /* 0x00000654250f7896 */ /* 0x000fe60008000021 */
        /* <DEDUP_REMOVED lines=13> */
.L_x_211:
        /* <DEDUP_REMOVED lines=23> */
.L_x_213:
[----:B------:R-:W-:Y:S01]  /*4d00*/  @!P4 R2UR UR9, R8 ;  /* 0x000000000809c2ca */ /* 0x000fe200000e0000 */
[----:B------:R-:W-:Y:S01]  /*4d10*/  VOTEU.ALL UP1, P4 ;  /* 0x0000000000ff7886 */ /* 0x000fe20002020000 */
[----:B------:R-:W-:Y:S01]  /*4d20*/  @!P4 R2UR UR8, R2 ;  /* 0x000000000208c2ca */ /* 0x000fe200000e0000 */
[----:B-1----:R-:W-:Y:S01]  /*4d30*/  @!P4 IMAD.MOV.U32 R0, RZ, RZ, 0x2000 ;  /* 0x00002000ff00c424 */ /* 0x002fe200078e00ff */
[----:B------:R-:W-:Y:S01]  /*4d40*/  R2UR UR20, R65 ;  /* 0x00000000411472ca */ /* 0x000fe200000e0000 */
[----:B------:R-:W-:Y:S01]  /*4d50*/  UMOV UR19, UR43 ;  /* 0x0000002b00137c82 */ /* 0x000fe20008000000 */
[----:B------:R-:W-:Y:S01]  /*4d60*/  @!UP1 UIADD3 UR18, UPT, UPT, UR42, 0x30, URZ ;  /* 0x000000302a129890 */ /* 0x000fe2000fffe0ff */
[----:B------:R-:W-:Y:S01]  /*4d70*/  SHF.L.U32 R14, RZ, 0x1f, RZ ;  /* 0x0000001fff0e7819 */ /* 0x000fe200000006ff */
        /* <DEDUP_REMOVED lines=16> */
.L_x_215:
[----:B------:R-:W-:Y:S01]  /*4e80*/  @!P4 R2UR UR9, R8 ;  /* 0x000000000809c2ca */ /* 0x000fe200000e0000 */
[----:B------:R-:W-:Y:S01]  /*4e90*/  VOTEU.ALL UP1, P4 ;  /* 0x0000000000ff7886 */ /* 0x000fe20002020000 */
[----:B------:R-:W-:Y:S01]  /*4ea0*/  @!P4 R2UR UR8, R2 ;  /* 0x000000000208c2ca */ /* 0x000fe200000e0000 */
[----:B-1----:R-:W-:Y:S01]  /*4eb0*/  @!P4 IMAD.MOV.U32 R0, RZ, RZ, 0x2000 ;  /* 0x00002000ff00c424 */ /* 0x002fe200078e00ff */
[----:B------:R-:W-:Y:S01]  /*4ec0*/  R2UR UR12, R65 ;  /* 0x00000000410c72ca */ /* 0x000fe200000e0000 */
[----:B------:R-:W-:Y:S01]  /*4ed0*/  UMOV UR18, 0x0 ;  /* 0x0000000000127882 */ /* 0x000fe20000000000 */
[----:B------:R-:W-:Y:S01]  /*4ee0*/  @!UP1 UIADD3 UR10, UPT, UPT, UR42, 0x40, URZ ;  /* 0x000000402a0a9890 */ /* 0x000fe2000fffe0ff */
[----:B------:R-:W-:Y:S01]  /*4ef0*/  UMOV UR19, 0x10000000 ;  /* 0x1000000000137882 */ /* 0x000fe20000000000 */
[----:B------:R-:W-:Y:S05]  /*4f00*/  UMOV UR11, UR43 ;  /* 0x0000002b000b7c82 */ /* 0x000fea0008000000 */
[----:B------:R-:W-:Y:S01]  /*4f10*/  IMAD.U32 R8, RZ, RZ, UR9 ;  /* 0x00000009ff087e24 */ /* 0x000fe2000f8e00ff */
[----:B------:R-:W-:Y:S01]  /*4f20*/  UMOV UR9, UR41 ;  /* 0x0000002900097c82 */ /* 0x000fe20008000000 */
[----:B------:R-:W-:Y:S01]  /*4f30*/  IMAD.U32 R9, RZ, RZ, UR8 ;  /* 0x00000008ff097e24 */ /* 0x000fe2000f8e00ff */
[----:B------:R-:W-:Y:S02]  /*4f40*/  @!UP1 UIADD3 UR8, UPT, UPT, UR7, 0x200, URZ ;  /* 0x0000020007089890 */ /* 0x000fe4000fffe0ff */
[----:B------:R-:W-:Y:S01]  /*4f50*/  @!P4 R2UR UR22, R8 ;  /* 0x000000000816c2ca */ /* 0x000fe200000e0000 */
[----:B------:R-:W-:Y:S01]  /*4f60*/  VOTEU.ALL UP1, P4 ;  /* 0x0000000000ff7886 */ /* 0x000fe20002020000 */
        /* <DEDUP_REMOVED lines=8> */
.L_x_217:
        /* <DEDUP_REMOVED lines=23> */
.L_x_219:
[----:B------:R-:W2:Y:S01]  /*5160*/  LDC.64 R12, c[0x0][0xb18] ;  /* 0x0002c600ff0c7b82 */ /* 0x000ea20000000a00 */
[----:B------:R-:W-:Y:S01]  /*5170*/  @!P4 R2UR UR8, R2 ;  /* 0x000000000208c2ca */ /* 0x000fe200000e0000 */
[----:B------:R-:W-:Y:S01]  /*5180*/  VOTEU.ALL UP1, P4 ;  /* 0x0000000000ff7886 */ /* 0x000fe20002020000 */
[----:B------:R-:W-:Y:S01]  /*5190*/  @!P4 R2UR UR9, R8 ;  /* 0x000000000809c2ca */ /* 0x000fe200000e0000 */
[----:B-1----:R-:W-:Y:S01]  /*51a0*/  @!P4 IMAD.MOV.U32 R0, RZ, RZ, 0x2000 ;  /* 0x00002000ff00c424 */ /* 0x002fe200078e00ff */
[----:B------:R-:W-:Y:S03]  /*51b0*/  R2UR UR12, R65 ;  /* 0x00000000410c72ca */ /* 0x000fe600000e0000 */
[----:B------:R-:W1:Y:S01]  /*51c0*/  @!P1 LDC R2, c[0x0][0xb0c] ;  /* 0x0002c300ff029b82 */ /* 0x000e620000000800 */
[----:B------:R-:W-:Y:S01]  /*51d0*/  @!UP1 UIADD3 UR10, UPT, UPT, UR42, 0x60, URZ ;  /* 0x000000602a0a9890 */ /* 0x000fe2000fffe0ff */
[----:B------:R-:W-:Y:S01]  /*51e0*/  @P3 SHF.R.U32.HI R27, RZ, 0x10, R21 ;  /* 0x00000010ff1b3819 */ /* 0x000fe20000011615 */
[----:B------:R-:W-:Y:S01]  /*51f0*/  UMOV UR18, 0x0 ;  /* 0x0000000000127882 */ /* 0x000fe20000000000 */
[----:B------:R-:W-:Y:S01]  /*5200*/  UMOV UR19, 0x10000000 ;  /* 0x1000000000137882 */ /* 0x000fe20000000000 */
[----:B------:R-:W-:Y:S01]  /*5210*/  UMOV UR11, UR43 ;  /* 0x0000002b000b7c82 */ /* 0x000fe20008000000 */
[----:B------:R-:W-:Y:S02]  /*5220*/  VIADD R29, R29, 0x1 ;  /* 0x000000011d1d7836 */ /* 0x000fe40000000000 */
[----:B------:R-:W-:Y:S01]  /*5230*/  IMAD.U32 R9, RZ, RZ, UR8 ;  /* 0x00000008ff097e24 */ /* 0x000fe2000f8e00ff */
[----:B------:R-:W-:Y:S01]  /*5240*/  @!UP1 UIADD3 UR8, UPT, UPT, UR7, 0x4200, URZ ;  /* 0x0000420007089890 */ /* 0x000fe2000fffe0ff */
[----:B------:R-:W-:Y:S01]  /*5250*/  IMAD.U32 R8, RZ, RZ, UR9 ;  /* 0x00000009ff087e24 */ /* 0x000fe2000f8e00ff */
[----:B------:R-:W-:Y:S01]  /*5260*/  VOTEU.ALL UP1, P4 ;  /* 0x0000000000ff7886 */ /* 0x000fe20002020000 */
[----:B------:R-:W-:Y:S01]  /*5270*/  UMOV UR9, UR25 ;  /* 0x0000001900097c82 */ /* 0x000fe20008000000 */
[----:B------:R-:W-:Y:S02]  /*5280*/  @!P4 R2UR UR21, R9 ;  /* 0x000000000915c2ca */ /* 0x000fe400000e0000 */
[----:B------:R-:W-:Y:S02]  /*5290*/  @!P4 R2UR UR20, R8 ;  /* 0x000000000814c2ca */ /* 0x000fe400000e0000 */
[----:B------:R-:W3:Y:S11]  /*52a0*/  LDC.64 R8, c[0x0][0xb10] ;  /* 0x0002c400ff087b82 */ /* 0x000ef60000000a00 */
[----:B------:R1:W-:Y:S01]  /*52b0*/  @!UP1 UTMALDG.3D [UR8], [UR20], desc[UR18] ;  /* 0x00001208140095b4 */ /* 0x0003e20008011000 */
[----:B------:R5:W-:Y:S01]  /*52c0*/  @!P4 SYNCS.ARRIVE.TRANS64.RED.A0TR RZ, [UR7+0x70], R0 ;  /* 0x00007000ffffc9a7 */ /* 0x000be20008300407 */
[C---:B---3--:R-:W-:Y:S01]  /*52d0*/  @!P1 IMAD.HI.U32 R8, R11.reuse, R8, RZ ;  /* 0x000000080b089227 */ /* 0x048fe200078e00ff */
[----:B--2---:R-:W-:Y:S02]  /*52e0*/  @!P1 ISETP.NE.AND P0, PT, R12, 0x1, PT ;  /* 0x000000010c00980c */ /* 0x004fe40003f05270 */
[----:B-1----:R-:W-:Y:S01]  /*52f0*/  @!P1 ISETP.NE.AND P2, PT, R2, 0x1, PT ;  /* 0x000000010200980c */ /* 0x002fe20003f45270 */
[----:B------:R-:W-:Y:S01]  /*5300*/  SYNCS.ARRIVE.TRANS64.RED.A1T0 RZ, [UR14], RZ ;  /* 0x000000ffffff79a7 */ /* 0x000fe2000810040e */
[C---:B------:R-:W-:Y:S01]  /*5310*/  @!P1 IMAD.HI.U32 R13, R10.reuse, R13, RZ ;  /* 0x0000000d0a0d9227 */ /* 0x040fe200078e00ff */
[----:B------:R-:W-:Y:S04]  /*5320*/  @!P1 SHF.R.U32.HI R8, RZ, R9, R8 ;  /* 0x00000009ff089219 */ /* 0x000fe80000011608 */
[----:B------:R-:W-:Y:S01]  /*5330*/  @!P1 SEL R8, R11, R8, !P2 ;  /* 0x000000080b089207 */ /* 0x000fe20005000000 */
[----:B------:R-:W1:Y:S01]  /*5340*/  SYNCS.PHASECHK.TRANS64.TRYWAIT P5, [UR7+0x98], R14 ;  /* 0x0000980eff0075a7 */ /* 0x000e6200080a1107 */
[----:B-----5:R-:W2:Y:S02]  /*5350*/  @!P1 LDC R0, c[0x0][0xb20] ;  /* 0x0002c800ff009b82 */ /* 0x020ea40000000800 */
[----:B--2---:R-:W-:Y:S04]  /*5360*/  @!P1 SHF.R.U32.HI R0, RZ, R0, R13 ;  /* 0x00000000ff009219 */ /* 0x004fe8000001160d */
[----:B------:R-:W-:Y:S05]  /*5370*/  @!P1 SEL R9, R10, R0, !P0 ;  /* 0x000000000a099207 */ /* 0x000fea0004000000 */
[----:B------:R-:W-:Y:S02]  /*5380*/  @!P1 IMAD.IADD R0, R9, 0x1, -R8 ;  /* 0x0000000109009824 */ /* 0x000fe400078e0a08 */
[----:B------:R-:W-:Y:S02]  /*5390*/  @!P1 IMAD.IADD R8, R8, 0x1, -R9 ;  /* 0x0000000108089824 */ /* 0x000fe400078e0a09 */
[----:B------:R-:W-:Y:S02]  /*53a0*/  @!P1 IMAD R11, R0, R2, R11 ;  /* 0x00000002000b9224 */ /* 0x000fe400078e020b */
[----:B------:R-:W-:Y:S01]  /*53b0*/  @!P1 IMAD R10, R8, R12, R10 ;  /* 0x0000000c080a9224 */ /* 0x000fe200078e020a */
[----:B-1----:R-:W-:Y:S06]  /*53c0*/  @!P5 BRA `(.L_x_87) ;  /* 0x0000005800ccd947 */ /* 0x002fec0003800000 */
.L_x_221:
[----:B------:R-:W-:Y:S01]  /*53d0*/  @!P4 IADD3 R2, P0, PT, R30, 0x580, RZ ;  /* 0x000005801e02c810 */ /* 0x000fe20007f1e0ff */
[----:B------:R-:W-:Y:S01]  /*53e0*/  VOTEU.ALL UP1, P4 ;  /* 0x0000000000ff7886 */ /* 0x000fe20002020000 */
[----:B------:R-:W-:Y:S01]  /*53f0*/  R2UR UR12, R65 ;  /* 0x00000000410c72ca */ /* 0x000fe200000e0000 */
[----:B------:R-:W-:Y:S01]  /*5400*/  UMOV UR18, 0x0 ;  /* 0x0000000000127882 */ /* 0x000fe20000000000 */
[----:B------:R-:W-:Y:S01]  /*5410*/  @!P4 R2UR UR9, R2 ;  /* 0x000000000209c2ca */ /* 0x000fe200000e0000 */
[----:B-1----:R-:W-:Y:S01]  /*5420*/  @!P4 IMAD.X R0, RZ, RZ, R31, P0 ;  /* 0x000000ffff00c224 */ /* 0x002fe200000e061f */
[----:B------:R-:W-:Y:S01]  /*5430*/  @!UP1 UIADD3 UR10, UPT, UPT, UR42, 0x70, URZ ;  /* 0x000000702a0a9890 */ /* 0x000fe2000fffe0ff */
[----:B------:R-:W-:Y:S01]  /*5440*/  ISETP.NE.AND P0, PT, R29, 0x2, PT ;  /* 0x000000021d00780c */ /* 0x000fe20003f05270 */
[----:B------:R-:W-:Y:S01]  /*5450*/  UMOV UR19, 0x10000000 ;  /* 0x1000000000137882 */ /* 0x000fe20000000000 */
[----:B------:R-:W-:Y:S01]  /*5460*/  UMOV UR11, UR43 ;  /* 0x0000002b000b7c82 */ /* 0x000fe20008000000 */
[----:B------:R-:W-:Y:S01]  /*5470*/  @!P4 R2UR UR8, R0 ;  /* 0x000000000008c2ca */ /* 0x000fe200000e0000 */
[----:B------:R-:W-:Y:S01]  /*5480*/  IMAD.IADD R14, R10, 0x1, R62 ;  /* 0x000000010a0e7824 */ /* 0x000fe200078e023e */
[----:B------:R-:W-:Y:S01]  /*5490*/  SEL R0, RZ, 0x1, P0 ;  /* 0x00000001ff007807 */ /* 0x000fe20000000000 */
[----:B------:R-:W-:Y:S01]  /*54a0*/  IMAD.IADD R15, R11, 0x1, R63 ;  /* 0x000000010b0f7824 */ /* 0x000fe200078e023f */
[----:B------:R-:W-:Y:S02]  /*54b0*/  SEL R29, R29, RZ, P0 ;  /* 0x000000ff1d1d7207 */ /* 0x000fe40000000000 */
[----:B------:R-:W-:Y:S01]  /*54c0*/  LOP3.LUT R28, R28, R0, RZ, 0x3c, !PT ;  /* 0x000000001c1c7212 */ /* 0x000fe200078e3cff */
[----:B------:R-:W-:Y:S01]  /*54d0*/  IMAD.U32 R8, RZ, RZ, UR9 ;  /* 0x00000009ff087e24 */ /* 0x000fe2000f8e00ff */
[----:B------:R-:W-:Y:S04]  /*54e0*/  UMOV UR9, UR17 ;  /* 0x0000001100097c82 */ /* 0x000fe80008000000 */
[----:B------:R-:W-:Y:S01]  /*54f0*/  @!P4 R2UR UR14, R8 ;  /* 0x00000000080ec2ca */ /* 0x000fe200000e0000 */
[----:B------:R-:W-:Y:S01]  /*5500*/  IMAD.U32 R9, RZ, RZ, UR8 ;  /* 0x00000008ff097e24 */ /* 0x000fe2000f8e00ff */
[----:B------:R-:W-:Y:S01]  /*5510*/  @!UP1 UIADD3 UR8, UPT, UPT, UR7, 0x6200, URZ ;  /* 0x0000620007089890 */ /* 0x000fe2000fffe0ff */
[----:B------:R-:W-:Y:S03]  /*5520*/  VOTEU.ALL UP1, P4 ;  /* 0x0000000000ff7886 */ /* 0x000fe60002020000 */
[----:B------:R-:W-:Y:S11]  /*5530*/  @!P4 R2UR UR15, R9 ;  /* 0x00000000090fc2ca */ /* 0x000ff600000e0000 */
[----:B------:R-:W-:Y:S02]  /*5540*/  @!UPT UIADD3 URZ, UPT, UPT, URZ, URZ, URZ ;  /* 0x000000fffffff290 */ /* 0x000fe4000fffe0ff */
[----:B------:R1:W-:Y:S01]  /*5550*/  @!UP1 UTMALDG.3D [UR8], [UR14], desc[UR18] ;  /* 0x000012080e0095b4 */ /* 0x0003e20008011000 */
[----:B------:R2:W-:Y:S01]  /*5560*/  @!P4 SYNCS.ARRIVE.TRANS64.RED.A0TR RZ, [UR7+0x78], R25 ;  /* 0x00007819ffffc9a7 */ /* 0x0005e20008300407 */
[----:B------:R-:W-:Y:S01]  /*5570*/  UPLOP3.LUT UP1, UPT, UPT, UPT, UPT, 0x80, 0x8 ;  /* 0x000000000008789c */ /* 0x000fe20003f2f070 */
[----:B------:R-:W-:Y:S01]  /*5580*/  SYNCS.ARRIVE.TRANS64.RED.A1T0 RZ, [UR13], RZ ;  /* 0x000000ffffff79a7 */ /* 0x000fe2000810040d */
[----:B-1----:R-:W-:Y:S11]  /*5590*/  @P3 R2UR UR8, R27 ;  /* 0x000000001b0832ca */ /* 0x002ff600000e0000 */
[----:B------:R-:W-:Y:S02]  /*55a0*/  @!UPT UIADD3 URZ, UPT, UPT, URZ, URZ, URZ ;  /* 0x000000fffffff290 */ /* 0x000fe4000fffe0ff */
[----:B------:R-:W-:Y:S01]  /*55b0*/  IMAD.U32 R65, RZ, RZ, UR8 ;  /* 0x00000008ff417e24 */ /* 0x000fe2000f8e00ff */
[----:B------:R-:W-:Y:S06]  /*55c0*/  @P3 BRA `(.L_x_88) ;  /* 0xffffffec001c3947 */ /* 0x000fec000383ffff */
[----:B------:R-:W1:Y:S02]  /*55d0*/  SYNCS.PHASECHK.TRANS64.TRYWAIT P0, [UR7+0x80], R32 ;  /* 0x00008020ff0075a7 */ /* 0x000e640008001107 */
[----:B-1----:R-:W-:Y:S05]  /*55e0*/  @!P0 BRA `(.L_x_89) ;  /* 0x00000058005c8947 */ /* 0x002fea0003800000 */
.L_x_223:
[----:B------:R-:W3:Y:S02]  /*55f0*/  SYNCS.PHASECHK.TRANS64.TRYWAIT P0, [UR7+0x88], R32 ;  /* 0x00008820ff0075a7 */ /* 0x000ee40008001107 */
[----:B---3--:R-:W-:Y:S05]  /*5600*/  @!P0 BRA `(.L_x_90) ;  /* 0x00000058006c8947 */ /* 0x008fea0003800000 */
.L_x_225:
[----:B------:R-:W3:Y:S01]  /*5610*/  SYNCS.PHASECHK.TRANS64.TRYWAIT P0, [UR7+0x90], R32 ;  /* 0x00009020ff0075a7 */ /* 0x000ee20008001107 */
[----:B-1----:R-:W-:Y:S01]  /*5620*/  HFMA2 R0, -RZ, RZ, 0, 5.9604644775390625e-08 ;  /* 0x00000001ff007431 */ /* 0x002fe200000001ff */
[----:B---3--:R-:W-:Y:S06]  /*5630*/  @!P0 BRA `(.L_x_91) ;  /* 0x0000005800788947 */ /* 0x008fec0003800000 */
.L_x_227:
[----:B-1----:R-:W-:Y:S02]  /*5640*/  MOV R2, UR7 ;  /* 0x0000000700027c02 */ /* 0x002fe40008000f00 */
[----:B------:R-:W-:-:S07]  /*5650*/  SHF.L.U32 R0, R0, 0x1f, RZ ;  /* 0x0000001f00007819 */ /* 0x000fce00000006ff */
.L_x_92:
[----:B-1----:R1:W3:Y:S02]  /*5660*/  SYNCS.PHASECHK.TRANS64.TRYWAIT P0, [R2+URZ+0x98], R0 ;  /* 0x00009800020075a7 */ /* 0x0022e400080011ff */
[----:B---3--:R-:W-:Y:S05]  /*5670*/  @!P0 NANOSLEEP.SYNCS 0x989680 ;  /* 0x009896800000895d */ /* 0x008fea0003900000 */
[----:B------:R-:W3:Y:S02]  /*5680*/  @!P0 SYNCS.PHASECHK.TRANS64 P0, [R2+URZ+0x98], R0 ;  /* 0x00009800020085a7 */ /* 0x000ee400080010ff */
[----:B---3--:R-:W-:Y:S05]  /*5690*/  @P0 EXIT ;  /* 0x000000000000094d */ /* 0x008fea0003800000 */
[----:B------:R-:W-:Y:S05]  /*56a0*/  BRA `(.L_x_92) ;  /* 0xfffffffc00ec7947 */ /* 0x000fea000383ffff */
.L_x_73:
[----:B------:R-:W-:-:S06]  /*56b0*/  UISETP.GE.AND UP1, UPT, UR8, 0x4, UPT ;  /* 0x000000040800788c */ /* 0x000fcc000bf26270 */
[----:B------:R-:W-:-:S13]  /*56c0*/  PLOP3.LUT P0, PT, PT, PT, UP1, 0x80, 0x8 ;  /* 0x000000000008781c */ /* 0x000fda0003f0f018 */
[----:B------:R-:W-:Y:S05]  /*56d0*/  @!P0 EXIT ;  /* 0x000000000000894d */ /* 0x000fea0003800000 */
[----:B------:R-:W-:Y:S01]  /*56e0*/  BAR.SYNC.DEFER_BLOCKING 0x6, 0xa0 ;  /* 0x0182800000007b1d */ /* 0x000fe20000010000 */
[C---:B------:R-:W-:Y:S01]  /*56f0*/  IMAD.SHL.U32 R2, R77.reuse, 0x10, RZ ;  /* 0x000000104d027824 */ /* 0x040fe200078e00ff */
[C---:B------:R-:W-:Y:S01]  /*5700*/  LOP3.LUT R78, R77.reuse, 0x60, RZ, 0xc0, !PT ;  /* 0x000000604d4e7812 */ /* 0x040fe200078ec0ff */
[C---:B------:R-:W-:Y:S01]  /*5710*/  IMAD.SHL.U32 R76, R77.reuse, 0x2, RZ ;  /* 0x000000024d4c7824 */ /* 0x040fe200078e00ff */
[C---:B------:R-:W-:Y:S01]  /*5720*/  LOP3.LUT R75, R77.reuse, 0x2, RZ, 0xc0, !PT ;  /* 0x000000024d4b7812 */ /* 0x040fe200078ec0ff */
[----:B------:R-:W-:Y:S01]  /*5730*/  IMAD.U32 R32, R77, 0x10000, RZ ;  /* 0x000100004d207824 */ /* 0x000fe200078e00ff */
[----:B------:R-:W-:Y:S02]  /*5740*/  UMOV UR36, 0x400 ;  /* 0x0000040000247882 */ /* 0x000fe40000000000 */
[----:B------:R-:W1:Y:S01]  /*5750*/  LDC R68, c[0x0][0x370] ;  /* 0x0000dc00ff447b82 */ /* 0x000e620000000800 */
[----:B------:R-:W-:Y:S01]  /*5760*/  ULEA UR36, UR37, UR36, 0x18 ;  /* 0x0000002425247291 */ /* 0x000fe2000f8ec0ff */
[----:B------:R-:W-:Y:S01]  /*5770*/  LOP3.LUT R3, R2, 0x60, RZ, 0xc0, !PT ;  /* 0x0000006002037812 */ /* 0x000fe200078ec0ff */
[----:B------:R-:W-:Y:S01]  /*5780*/  IMAD.MOV.U32 R31, RZ, RZ, RZ ;  /* 0x000000ffff1f7224 */ /* 0x000fe200078e00ff */
[----:B------:R-:W-:Y:S01]  /*5790*/  LOP3.LUT R32, R32, 0x600000, RZ, 0xc0, !PT ;  /* 0x0060000020207812 */ /* 0x000fe200078ec0ff */
[----:B------:R-:W-:Y:S01]  /*57a0*/  UIADD3 UR4, UPT, UPT, UR36, 0x200, URZ ;  /* 0x0000020024047890 */ /* 0x000fe2000fffe0ff */
[----:B------:R-:W-:-:S02]  /*57b0*/  LOP3.LUT R76, R3, 0xc, R76, 0xf8, !PT ;  /* 0x0000000c034c7812 */ /* 0x000fc400078ef84c */
[----:B------:R-:W-:Y:S01]  /*57c0*/  CS2R R72, SRZ ;  /* 0x0000000000487805 */ /* 0x000fe2000001ff00 */
[----:B------:R-:W2:Y:S01]  /*57d0*/  LDC R28, c[0x0][0xb0c] ;  /* 0x0002c300ff1c7b82 */ /* 0x000ea20000000800 */
[----:B------:R-:W-:Y:S01]  /*57e0*/  LOP3.LUT R77, R77, 0x4, RZ, 0xc0, !PT ;  /* 0x000000044d4d7812 */ /* 0x000fe200078ec0ff */
[----:B------:R-:W4:Y:S01]  /*57f0*/  LDCU.64 UR50, c[0x0][0x348] ;  /* 0x00006900ff3277ac */ /* 0x000f220008000a00 */
[----:B------:R-:W-:Y:S02]  /*5800*/  LOP3.LUT R76, R76, 0x790, R2, 0xf8, !PT ;  /* 0x000007904c4c7812 */ /* 0x000fe400078ef802 */
[----:B------:R-:W-:Y:S01]  /*5810*/  MOV R70, UR4 ;  /* 0x0000000400467c02 */ /* 0x000fe20008000f00 */
[----:B------:R-:W1:Y:S01]  /*5820*/  LDCU.64 UR38, c[0x0][0x888] ;  /* 0x00011100ff2677ac */ /* 0x000e620008000a00 */
[----:B------:R-:W-:Y:S01]  /*5830*/  MOV R81, RZ ;  /* 0x000000ff00517202 */ /* 0x000fe20000000f00 */
[----:B------:R-:W1:Y:S01]  /*5840*/  LDC R66, c[0x0][0xb20] ;  /* 0x0002c800ff427b82 */ /* 0x000e620000000800 */
[----:B------:R-:W3:Y:S01]  /*5850*/  LDS R0, [UR36+0x160] ;  /* 0x00016024ff007984 */ /* 0x000ee20008000800 */
[----:B------:R-:W-:Y:S01]  /*5860*/  IMAD R76, R76, 0x4, R70 ;  /* 0x000000044c4c7824 */ /* 0x000fe200078e0246 */
[----:B------:R-:W1:Y:S03]  /*5870*/  LDCU.64 UR44, c[0x0][0x890] ;  /* 0x00011200ff2c77ac */ /* 0x000e660008000a00 */
[--C-:B------:R-:W-:Y:S01]  /*5880*/  IMAD R75, R75, -0x10, R76.reuse ;  /* 0xfffffff04b4b7824 */ /* 0x100fe200078e024c */
[----:B------:R-:W-:Y:S01]  /*5890*/  UMOV UR48, URZ ;  /* 0x000000ff00307c82 */ /* 0x000fe20008000000 */
[----:B------:R-:W1:Y:S01]  /*58a0*/  LDC R27, c[0x0][0xb30] ;  /* 0x0002cc00ff1b7b82 */ /* 0x000e620000000800 */
[----:B------:R-:W-:Y:S01]  /*58b0*/  IMAD R74, R77, -0x10, R76 ;  /* 0xfffffff04d4a7824 */ /* 0x000fe200078e024c */
[----:B------:R-:W-:-:S06]  /*58c0*/  UMOV UR52, URZ ;  /* 0x000000ff00347c82 */ /* 0x000fcc0008000000 */
[----:B------:R-:W1:Y:S08]  /*58d0*/  LDC.64 R60, c[0x0][0xb10] ;  /* 0x0002c400ff3c7b82 */ /* 0x000e700000000a00 */
[----:B------:R-:W1:Y:S08]  /*58e0*/  LDC.64 R24, c[0x0][0xb18] ;  /* 0x0002c600ff187b82 */ /* 0x000e700000000a00 */
[----:B------:R-:W1:Y:S08]  /*58f0*/  LDC.64 R22, c[0x0][0xb28] ;  /* 0x0002ca00ff167b82 */ /* 0x000e700000000a00 */
[----:B------:R-:W1:Y:S01]  /*5900*/  LDC.64 R58, c[0x0][0x8b0] ;  /* 0x00022c00ff3a7b82 */ /* 0x000e620000000a00 */
[----:B---3--:R-:W-:-:S07]  /*5910*/  IMAD.IADD R32, R0, 0x1, R32 ;  /* 0x0000000100207824 */ /* 0x008fce00078e0220 */
[----:B------:R-:W3:Y:S08]  /*5920*/  LDC.64 R56, c[0x0][0x8a8] ;  /* 0x00022a00ff387b82 */ /* 0x000ef00000000a00 */
[----:B--2-4-:R-:W1:Y:S02]  /*5930*/  LDC R67, c[0x0][0x374] ;  /* 0x0000dd00ff437b82 */ /* 0x014e640000000800 */
.L_x_168:
[C---:B------:R-:W-:Y:S02]  /*5940*/  LEA R0, R81.reuse, UR36, 0x3 ;  /* 0x0000002451007c11 */ /* 0x040fe4000f8e18ff */
[----:B------:R-:W-:Y:S02]  /*5950*/  SHF.L.U32 R2, R72, 0x1f, RZ ;  /* 0x0000001f48027819 */ /* 0x000fe400000006ff */
[----:B------:R-:W-:Y:S02]  /*5960*/  LEA R16, R81, UR36, 0x4 ;  /* 0x0000002451107c11 */ /* 0x000fe4000f8e20ff */
[----:B------:R-:W2:Y:S02]  /*5970*/  SYNCS.PHASECHK.TRANS64.TRYWAIT P0, [R0+URZ+0xb0], R2 ;  /* 0x0000b002000075a7 */ /* 0x000ea400080011ff */
[----:B--23--:R-:W-:Y:S05]  /*5980*/  @!P0 BRA `(.L_x_93) ;  /* 0x0000005400bc8947 */ /* 0x00cfea0003800000 */
.L_x_228:
[----:B------:R-:W4:Y:S01]  /*5990*/  LDC.64 R10, c[0x0][0xb10] ;  /* 0x0002c400ff0a7b82 */ /* 0x000f220000000a00 */
[----:B------:R-:W3:Y:S01]  /*59a0*/  LDS.128 R16, [R16+0x140] ;  /* 0x0001400010107984 */ /* 0x000ee20000000c00 */
[----:B-1----:R-:W-:Y:S01]  /*59b0*/  ISETP.NE.AND P1, PT, R27, 0x1, PT ;  /* 0x000000011b00780c */ /* 0x002fe20003f25270 */
[----:B--2---:R-:W-:Y:S01]  /*59c0*/  VIADD R0, R0, 0xc0 ;  /* 0x000000c000007836 */ /* 0x004fe20000000000 */
[----:B------:R-:W-:Y:S04]  /*59d0*/  ISETP.GE.AND P0, PT, R26, 0x1, PT ;  /* 0x000000011a00780c */ /* 0x000fe80003f06270 */
[----:B------:R-:W1:Y:S01]  /*59e0*/  LDC.64 R8, c[0x0][0xb18] ;  /* 0x0002c600ff087b82 */ /* 0x000e620000000a00 */
[----:B------:R-:W-:Y:S01]  /*59f0*/  PRMT R0, RZ, 0x654, R0 ;  /* 0x00000654ff007816 */ /* 0x000fe20000000000 */
[----:B------:R-:W-:Y:S01]  /*5a00*/  @!PT LDS RZ, [RZ] ;  /* 0x00000000fffff984 */ /* 0x000fe20000000800 */
[----:B------:R-:W-:Y:S01]  /*5a10*/  @!PT LDS RZ, [RZ] ;  /* 0x00000000fffff984 */ /* 0x000fe20000000800 */
[----:B------:R-:W-:Y:S01]  /*5a20*/  @!PT LDS RZ, [RZ] ;  /* 0x00000000fffff984 */ /* 0x000fe20000000800 */
[----:B------:R-:W-:Y:S01]  /*5a30*/  @!PT LDS RZ, [RZ] ;  /* 0x00000000fffff984 */ /* 0x000fe20000000800 */
[----:B------:R2:W-:Y:S06]  /*5a40*/  MEMBAR.ALL.CTA ;  /* 0x0000000000007992 */ /* 0x0005ec0000008000 */
[----:B--2---:R-:W2:Y:S01]  /*5a50*/  FENCE.VIEW.ASYNC.S ;  /* 0x00000000000073c6 */ /* 0x004ea20000000000 */
[----:B------:R-:W1:Y:S08]  /*5a60*/  @!P1 LDC R12, c[0x0][0xb20] ;  /* 0x0002c800ff0c9b82 */ /* 0x000e700000000800 */
[----:B------:R-:W1:Y:S01]  /*5a70*/  @!P1 LDC R7, c[0x0][0xb0c] ;  /* 0x0002c300ff079b82 */ /* 0x000e620000000800 */
[----:B--2---:R2:W-:Y:S01]  /*5a80*/  SYNCS.ARRIVE.TRANS64.RED.A1T0 RZ, [R0+URZ], RZ ;  /* 0x000000ff00ff79a7 */ /* 0x0045e200081004ff */
[----:B---3--:R-:W-:Y:S04]  /*5a90*/  LOP3.LUT P4, RZ, R18, 0x1, RZ, 0xc0, !PT ;  /* 0x0000000112ff7812 */ /* 0x008fe8000788c0ff */
[----:B------:R-:W-:Y:S09]  /*5aa0*/  P2R R79, PR, RZ, 0x10 ;  /* 0x00000010ff4f7803 */ /* 0x000ff20000000000 */
[----:B------:R-:W-:Y:S02]  /*5ab0*/  @P4 MOV R30, R16 ;  /* 0x00000010001e4202 */ /* 0x000fe40000000f00 */
[----:B------:R-:W-:Y:S01]  /*5ac0*/  @P4 LOP3.LUT R29, R17, 0xffff, RZ, 0xc0, !PT ;  /* 0x0000ffff111d4812 */ /* 0x000fe200078ec0ff */
[----:B--2-4-:R-:W-:Y:S06]  /*5ad0*/  @!P0 BRA `(.L_x_94) ;  /* 0x0000000000a48947 */ /* 0x014fec0003800000 */
[-C--:B------:R-:W-:Y:S01]  /*5ae0*/  IMAD.HI.U32 R0, R67, R25.reuse, RZ ;  /* 0x0000001943007227 */ /* 0x080fe200078e00ff */
[----:B------:R-:W-:Y:S02]  /*5af0*/  ISETP.NE.AND P0, PT, R24, 0x1, PT ;  /* 0x000000011800780c */ /* 0x000fe40003f05270 */
[----:B------:R-:W-:Y:S01]  /*5b00*/  ISETP.NE.AND P2, PT, R26, 0x1, PT ;  /* 0x000000011a00780c */ /* 0x000fe20003f45270 */
[----:B------:R-:W-:Y:S01]  /*5b10*/  IMAD.HI.U32 R4, R68, R60, RZ ;  /* 0x0000003c44047227 */ /* 0x000fe200078e00ff */
[----:B------:R-:W-:Y:S02]  /*5b20*/  SHF.R.U32.HI R0, RZ, R66, R0 ;  /* 0x00000042ff007219 */ /* 0x000fe40000011600 */
[----:B------:R-:W-:Y:S01]  /*5b30*/  ISETP.NE.AND P3, PT, R28, 0x1, PT ;  /* 0x000000011c00780c */ /* 0x000fe20003f65270 */
[----:B------:R-:W-:Y:S01]  /*5b40*/  IMAD.HI.U32 R6, R29, R25, RZ ;  /* 0x000000191d067227 */ /* 0x000fe200078e00ff */
[-C--:B------:R-:W-:Y:S02]  /*5b50*/  SHF.R.U32.HI R4, RZ, R61.reuse, R4 ;  /* 0x0000003dff047219 */ /* 0x080fe40000011604 */
        /* <DEDUP_REMOVED lines=14> */
[C---:B------:R-:W-:Y:S03]  /*5c40*/  IMAD.HI.U32 R0, R3.reuse, R22, RZ ;  /* 0x0000001603007227 */ /* 0x040fe600078e00ff */
[C---:B------:R-:W-:Y:S02]  /*5c50*/  ISETP.GE.OR P0, PT, R2.reuse, R5, P0 ;  /* 0x000000050200720c */ /* 0x040fe40000706670 */
[----:B------:R-:W-:Y:S04]  /*5c60*/  SHF.R.U32.HI R0, RZ, R23, R0 ;  /* 0x00000017ff007219 */ /* 0x000fe80000011600 */
[C---:B------:R-:W-:Y:S05]  /*5c70*/  SEL R6, R3.reuse, R0, !P2 ;  /* 0x0000000003067207 */ /* 0x040fea0005000000 */
        /* <DEDUP_REMOVED lines=14> */
[----:B------:R-:W-:Y:S07]  /*5d60*/  IMAD R29, R3, R24, R29 ;  /* 0x00000018031d7224 */ /* 0x000fee00078e021d */
.L_x_94:
[----:B-1----:R-:W-:Y:S01]  /*5d70*/  @!P1 ISETP.NE.AND P0, PT, R8, 0x1, PT ;  /* 0x000000010800980c */ /* 0x002fe20003f05270 */
[----:B------:R-:W-:Y:S01]  /*5d80*/  @!P1 IMAD.HI.U32 R2, R29, R9, RZ ;  /* 0x000000091d029227 */ /* 0x000fe200078e00ff */
[----:B------:R-:W-:Y:S01]  /*5d90*/  R2UR UR42, R15 ;  /* 0x000000000f2a72ca */ /* 0x000fe200000e0000 */
[----:B------:R-:W-:Y:S01]  /*5da0*/  BSSY.RECONVERGENT B6, `(.L_x_95) ;  /* 0x0000031000067945 */ /* 0x000fe20003800200 */
[----:B------:R-:W-:Y:S01]  /*5db0*/  R2UR UR41, R14 ;  /* 0x000000000e2972ca */ /* 0x000fe200000e0000 */
[----:B------:R-:W-:Y:S01]  /*5dc0*/  @!P1 IMAD.HI.U32 R0, R30, R10, RZ ;  /* 0x0000000a1e009227 */ /* 0x000fe200078e00ff */
[----:B------:R-:W-:Y:S02]  /*5dd0*/  @!P1 SHF.R.U32.HI R2, RZ, R12, R2 ;  /* 0x0000000cff029219 */ /* 0x000fe40000011602 */
[----:B------:R-:W-:Y:S01]  /*5de0*/  @!P1 ISETP.NE.AND P2, PT, R7, 0x1, PT ;  /* 0x000000010700980c */ /* 0x000fe20003f45270 */
[----:B------:R-:W-:Y:S01]  /*5df0*/  VIADD R81, R81, 0x1 ;  /* 0x0000000151517836 */ /* 0x000fe20000000000 */
[----:B------:R-:W-:Y:S02]  /*5e00*/  @!P1 SEL R2, R29, R2, !P0 ;  /* 0x000000021d029207 */ /* 0x000fe40004000000 */
[----:B------:R-:W-:Y:S02]  /*5e10*/  @!P1 SHF.R.U32.HI R0, RZ, R11, R0 ;  /* 0x0000000bff009219 */ /* 0x000fe40000011600 */
[----:B------:R-:W-:Y:S01]  /*5e20*/  LOP3.LUT P0, RZ, R70, 0x1b0, RZ, 0xc0, !PT ;  /* 0x000001b046ff7812 */ /* 0x000fe2000780c0ff */
[----:B------:R-:W-:Y:S01]  /*5e30*/  USHF.L.U32 UR42, UR42, 0x7, URZ ;  /* 0x000000072a2a7899 */ /* 0x000fe200080006ff */
[----:B------:R-:W-:Y:S01]  /*5e40*/  @!P1 SEL R3, R30, R0, !P2 ;  /* 0x000000001e039207 */ /* 0x000fe20005000000 */
[----:B------:R-:W-:Y:S01]  /*5e50*/  USHF.L.U32 UR41, UR41, 0x7, URZ ;  /* 0x0000000729297899 */ /* 0x000fe200080006ff */
[----:B------:R-:W-:Y:S03]  /*5e60*/  @P4 SHF.R.U32.HI R71, RZ, 0x10, R17 ;  /* 0x00000010ff474819 */ /* 0x000fe60000011611 */
[----:B------:R-:W-:Y:S02]  /*5e70*/  @!P1 IMAD.IADD R0, R2, 0x1, -R3 ;  /* 0x0000000102009824 */ /* 0x000fe400078e0a03 */
[----:B------:R-:W-:Y:S02]  /*5e80*/  @!P1 IMAD.IADD R2, R3, 0x1, -R2 ;  /* 0x0000000103029824 */ /* 0x000fe400078e0a02 */
[----:B------:R-:W-:Y:S02]  /*5e90*/  @!P1 IMAD R30, R0, R7, R30 ;  /* 0x00000007001e9224 */ /* 0x000fe400078e021e */
[----:B------:R-:W-:Y:S01]  /*5ea0*/  @!P1 IMAD R29, R2, R8, R29 ;  /* 0x00000008021d9224 */ /* 0x000fe200078e021d */
[----:B------:R-:W-:Y:S06]  /*5eb0*/  @!P0 BRA `(.L_x_96) ;  /* 0x00000000007c8947 */ /* 0x000fec0003800000 */
[----:B------:R-:W1:Y:S01]  /*5ec0*/  LDCU.64 UR8, c[0x4][0x80] ;  /* 0x01001000ff0877ac */ /* 0x000e620008000a00 */
[----:B------:R-:W-:Y:S01]  /*5ed0*/  MOV R2, 0x0 ;  /* 0x0000000000027802 */ /* 0x000fe20000000f00 */
[----:B------:R-:W-:Y:S02]  /*5ee0*/  HFMA2 R12, -RZ, RZ, 0, 5.9604644775390625e-08 ;  /* 0x00000001ff0c7431 */ /* 0x000fe400000001ff */
[----:B------:R-:W-:Y:S01]  /*5ef0*/  IMAD.MOV.U32 R8, RZ, RZ, 0x70 ;  /* 0x00000070ff087424 */ /* 0x000fe200078e00ff */
[----:B------:R2:W3:Y:S01]  /*5f00*/  LDC.64 R14, c[0x4][R2] ;  /* 0x01000000020e7b82 */ /* 0x0004e20000000a00 */
[----:B------:R-:W4:Y:S01]  /*5f10*/  LDCU.64 UR6, c[0x4][0x88] ;  /* 0x01001100ff0677ac */ /* 0x000f220008000a00 */
[----:B------:R-:W-:Y:S01]  /*5f20*/  IMAD.MOV.U32 R13, RZ, RZ, RZ ;  /* 0x000000ffff0d7224 */ /* 0x000fe200078e00ff */
[----:B------:R-:W2:Y:S01]  /*5f30*/  LDCU.64 UR4, c[0x4][0x8] ;  /* 0x01000100ff0477ac */ /* 0x000ea20008000a00 */
[----:B-1----:R-:W-:Y:S01]  /*5f40*/  MOV R5, UR9 ;  /* 0x0000000900057c02 */ /* 0x002fe20008000f00 */
[----:B------:R-:W-:Y:S01]  /*5f50*/  IMAD.U32 R4, RZ, RZ, UR8 ;  /* 0x00000008ff047e24 */ /* 0x000fe2000f8e00ff */
[----:B----4-:R-:W-:Y:S01]  /*5f60*/  MOV R7, UR7 ;  /* 0x0000000700077c02 */ /* 0x010fe20008000f00 */
[----:B------:R-:W-:Y:S01]  /*5f70*/  IMAD.U32 R6, RZ, RZ, UR6 ;  /* 0x00000006ff067e24 */ /* 0x000fe2000f8e00ff */
[----:B--2---:R-:W-:Y:S01]  /*5f80*/  MOV R11, UR5 ;  /* 0x00000005000b7c02 */ /* 0x004fe20008000f00 */
[----:B------:R-:W-:Y:S02]  /*5f90*/  IMAD.U32 R10, RZ, RZ, UR4 ;  /* 0x00000004ff0a7e24 */ /* 0x000fe4000f8e00ff */
[----:B------:R-:W-:Y:S07]  /*5fa0*/  LEPC R20, `(.L_x_97) ;  /* 0x000000001014794e */ /* 0x000fee0000000000 */
[----:B---3-5:R-:W-:Y:S05]  /*5fb0*/  CALL.ABS.NOINC R14 ;  /* 0x000000000e007343 */ /* 0x028fea0003c00000 */
.L_x_97:
[----:B------:R-:W1:Y:S01]  /*5fc0*/  LDCU.64 UR8, c[0x4][0x80] ;  /* 0x01001000ff0877ac */ /* 0x000e620008000a00 */
[----:B------:R-:W2:Y:S01]  /*5fd0*/  LDC.64 R2, c[0x4][R2] ;  /* 0x0100000002027b82 */ /* 0x000ea20000000a00 */
[----:B------:R-:W-:Y:S02]  /*5fe0*/  HFMA2 R12, -RZ, RZ, 0, 5.9604644775390625e-08 ;  /* 0x00000001ff0c7431 */ /* 0x000fe400000001ff */
[----:B------:R-:W-:Y:S02]  /*5ff0*/  IMAD.MOV.U32 R8, RZ, RZ, 0x70 ;  /* 0x00000070ff087424 */ /* 0x000fe400078e00ff */
[----:B------:R-:W-:Y:S01]  /*6000*/  IMAD.MOV.U32 R13, RZ, RZ, RZ ;  /* 0x000000ffff0d7224 */ /* 0x000fe200078e00ff */
[----:B------:R-:W3:Y:S01]  /*6010*/  LDCU.64 UR6, c[0x4][0x88] ;  /* 0x01001100ff0677ac */ /* 0x000ee20008000a00 */
[----:B------:R-:W4:Y:S01]  /*6020*/  LDCU.64 UR4, c[0x4][0x8] ;  /* 0x01000100ff0477ac */ /* 0x000f220008000a00 */
[----:B-1----:R-:W-:Y:S02]  /*6030*/  MOV R4, UR8 ;  /* 0x0000000800047c02 */ /* 0x002fe40008000f00 */
[----:B------:R-:W-:Y:S02]  /*6040*/  MOV R5, UR9 ;  /* 0x0000000900057c02 */ /* 0x000fe40008000f00 */
[----:B---3--:R-:W-:Y:S01]  /*6050*/  MOV R7, UR7 ;  /* 0x0000000700077c02 */ /* 0x008fe20008000f00 */
[----:B------:R-:W-:Y:S01]  /*6060*/  IMAD.U32 R6, RZ, RZ, UR6 ;  /* 0x00000006ff067e24 */ /* 0x000fe2000f8e00ff */
[----:B----4-:R-:W-:Y:S01]  /*6070*/  MOV R11, UR5 ;  /* 0x00000005000b7c02 */ /* 0x010fe20008000f00 */
[----:B------:R-:W-:Y:S02]  /*6080*/  IMAD.U32 R10, RZ, RZ, UR4 ;  /* 0x00000004ff0a7e24 */ /* 0x000fe4000f8e00ff */
[----:B------:R-:W-:Y:S07]  /*6090*/  LEPC R20, `(.L_x_96) ;  /* 0x000000001014794e */ /* 0x000fee0000000000 */
[----:B--2---:R-:W-:Y:S05]  /*60a0*/  CALL.ABS.NOINC R2 ;  /* 0x0000000002007343 */ /* 0x004fea0003c00000 */
.L_x_96:
[----:B------:R-:W-:Y:S05]  /*60b0*/  BSYNC.RECONVERGENT B6 ;  /* 0x0000000000067941 */ /* 0x000fea0003800200 */
.L_x_95:
[----:B------:R-:W-:Y:S01]  /*60c0*/  ISETP.NE.U32.AND P4, PT, R58, RZ, PT ;  /* 0x000000ff3a00720c */ /* 0x000fe20003f85070 */
[----:B------:R-:W-:Y:S01]  /*60d0*/  UISETP.NE.AND UP2, UPT, UR49, URZ, UPT ;  /* 0x000000ff3100728c */ /* 0x000fe2000bf45270 */
[----:B------:R-:W-:Y:S01]  /*60e0*/  ISETP.NE.U32.AND P2, PT, RZ, UR38, PT ;  /* 0x00000026ff007c0c */ /* 0x000fe2000bf45070 */
[----:B------:R-:W-:Y:S01]  /*60f0*/  UISETP.NE.U32.AND UP1, UPT, UR44, URZ, UPT ;  /* 0x000000ff2c00728c */ /* 0x000fe2000bf25070 */
[----:B------:R-:W-:Y:S01]  /*6100*/  ISETP.NE.AND.EX P4, PT, R59, RZ, PT, P4 ;  /* 0x000000ff3b00720c */ /* 0x000fe20003f85340 */
[----:B------:R-:W-:Y:S01]  /*6110*/  UPLOP3.LUT UP0, UPT, UPT, UPT, UPT, 0x40, 0x4 ;  /* 0x000000000004789c */ /* 0x000fe20003f0e870 */
[----:B------:R-:W-:Y:S01]  /*6120*/  ISETP.NE.AND.EX P2, PT, RZ, UR39, PT, P2 ;  /* 0x00000027ff007c0c */ /* 0x000fe2000bf45320 */
[----:B------:R-:W-:Y:S01]  /*6130*/  UISETP.NE.AND.EX UP1, UPT, UR45, URZ, UPT, UP1 ;  /* 0x000000ff2d00728c */ /* 0x000fe2000bf25310 */
[----:B------:R-:W-:Y:S04]  /*6140*/  PLOP3.LUT P1, PT, PT, PT, UP2, 0x80, 0x8 ;  /* 0x000000000008781c */ /* 0x000fe80003f2f028 */
[----:B------:R-:W-:Y:S06]  /*6150*/  @UP2 UPLOP3.LUT UP0, UPT, UPT, UPT, UP1, 0x80, 0x8 ;  /* 0x000000000008289c */ /* 0x000fec0003f0f010 */
[----:B------:R-:W-:Y:S01]  /*6160*/  PLOP3.LUT P0, PT, PT, PT, UP0, 0x80, 0x8 ;  /* 0x000000000008781c */ /* 0x000fe20003f0f008 */
[----:B------:R-:W-:Y:S01]  /*6170*/  @!UPT UIADD3 URZ, UPT, UPT, URZ, URZ, URZ ;  /* 0x000000fffffff290 */ /* 0x000fe2000fffe0ff */
[----:B------:R-:W-:Y:S11]  /*6180*/  BRA.U !UP1, `(.L_x_98) ;  /* 0x00000001093c7547 */ /* 0x000ff6000b800000 */
[----:B------:R-:W-:Y:S01]  /*6190*/  UISETP.NE.U32.AND UP0, UPT, UR38, URZ, UPT ;  /* 0x000000ff2600728c */ /* 0x000fe2000bf05070 */
[----:B------:R-:W-:Y:S01]  /*61a0*/  R2UR UR4, R65 ;  /* 0x00000000410472ca */ /* 0x000fe200000e0000 */
[----:B------:R-:W-:Y:S02]  /*61b0*/  HFMA2 R64, -RZ, RZ, 0, 5.9604644775390625e-08 ;  /* 0x00000001ff407431 */ /* 0x000fe400000001ff */
[----:B------:R-:W-:Y:S01]  /*61c0*/  IMAD.MOV.U32 R0, RZ, RZ, 0x1 ;  /* 0x00000001ff007424 */ /* 0x000fe200078e00ff */
[----:B------:R-:W-:Y:S06]  /*61d0*/  UISETP.NE.AND.EX UP0, UPT, UR39, URZ, UPT, UP0 ;  /* 0x000000ff2700728c */ /* 0x000fec000bf05300 */
[----:B------:R-:W-:Y:S05]  /*61e0*/  PLOP3.LUT P3, PT, PT, PT, UP0, 0x80, 0x8 ;  /* 0x000000000008781c */ /* 0x000fea0003f6f008 */
[----:B------:R-:W1:Y:S01]  /*61f0*/  @UP0 LDCU.64 UR6, c[0x0][0x888] ;  /* 0x00011100ff0607ac */ /* 0x000e620008000a00 */
[----:B------:R-:W-:Y:S07]  /*6200*/  @UP0 UIMAD UR4, UR4, UR44, URZ ;  /* 0x0000002c040402a4 */ /* 0x000fee000f8e02ff */
[----:B------:R-:W-:Y:S01]  /*6210*/  @!P3 PRMT R64, R0, 0x7610, R64 ;  /* 0x000076100040b816 */ /* 0x000fe20000000040 */
[----:B-1----:R-:W-:Y:S03]  /*6220*/  @UP0 UIMAD.WIDE UR6, UR4, 0x4, UR6 ;  /* 0x00000004040608a5 */ /* 0x002fe6000f8e0206 */
[----:B------:R-:W1:Y:S03]  /*6230*/  @!UP0 LDCU UR4, c[0x0][0x880] ;  /* 0x00011000ff0487ac */ /* 0x000e660008000800 */
[----:B------:R-:W-:Y:S02]  /*6240*/  IMAD.U32 R2, RZ, RZ, UR6 ;  /* 0x00000006ff027e24 */ /* 0x000fe4000f8e00ff */
[----:B------:R-:W-:Y:S05]  /*6250*/  IMAD.U32 R3, RZ, RZ, UR7 ;  /* 0x00000007ff037e24 */ /* 0x000fea000f8e00ff */
[----:B-----5:R2:W5:Y:S02]  /*6260*/  @P3 LDG.E R35, desc[UR46][R2.64] ;  /* 0x0000002e02233981 */ /* 0x020564000c1e1900 */
[----:B-12---:R-:W-:Y:S02]  /*6270*/  @!P3 MOV R35, UR4 ;  /* 0x000000040023bc02 */ /* 0x006fe40008000f00 */
.L_x_98:
[----:B------:R-:W-:Y:S05]  /*6280*/  @!P4 BRA `(.L_x_99) ;  /* 0x000000000024c947 */ /* 0x000fea0003800000 */
[----:B------:R-:W-:Y:S02]  /*6290*/  ISETP.NE.U32.AND P3, PT, R56, RZ, PT ;  /* 0x000000ff3800720c */ /* 0x000fe40003f65070 */
[----:B------:R-:W-:Y:S02]  /*62a0*/  R2UR UR4, R65 ;  /* 0x00000000410472ca */ /* 0x000fe400000e0000 */
[----:B------:R-:W-:Y:S11]  /*62b0*/  ISETP.NE.AND.EX P3, PT, R57, RZ, PT, P3 ;  /* 0x000000ff3900720c */ /* 0x000ff60003f65330 */
[----:B------:R-:W-:Y:S02]  /*62c0*/  @!UPT UIADD3 URZ, UPT, UPT, URZ, URZ, URZ ;  /* 0x000000fffffff290 */ /* 0x000fe4000fffe0ff */
[----:B------:R-:W1:Y:S01]  /*62d0*/  @P3 LDC.64 R2, c[0x0][0x8a8] ;  /* 0x00022a00ff023b82 */ /* 0x000e620000000a00 */
[----:B------:R-:W-:Y:S04]  /*62e0*/  @P3 IMAD R0, R58, UR4, RZ ;  /* 0x000000043a003c24 */ /* 0x000fe8000f8e02ff */
[----:B-1----:R-:W-:Y:S05]  /*62f0*/  @P3 IMAD.WIDE R2, R0, 0x4, R2 ;  /* 0x0000000400023825 */ /* 0x002fea00078e0202 */
[----:B-----5:R1:W5:Y:S02]  /*6300*/  @P3 LDG.E R33, desc[UR46][R2.64] ;  /* 0x0000002e02213981 */ /* 0x020364000c1e1900 */
[----:B-1----:R-:W2:Y:S02]  /*6310*/  @!P3 LDC R33, c[0x0][0x8a0] ;  /* 0x00022800ff21bb82 */ /* 0x002ea40000000800 */
.L_x_99:
[----:B-----5:R-:W-:Y:S01]  /*6320*/  FSETP.NEU.AND P3, PT, R35, RZ, PT ;  /* 0x000000ff2300720b */ /* 0x020fe20003f6d000 */
[----:B------:R-:W-:Y:S01]  /*6330*/  BSSY B1, `(.L_x_100) ;  /* 0x0000038000017945 */ /* 0x000fe20003800000 */
[----:B------:R-:W-:Y:S01]  /*6340*/  SEL R3, RZ, 0xffffffff, P2 ;  /* 0xffffffffff037807 */ /* 0x000fe20001000000 */
[----:B------:R-:W-:Y:S01]  /*6350*/  IMAD.MOV.U32 R86, RZ, RZ, 0x1 ;  /* 0x00000001ff567424 */ /* 0x000fe200078e00ff */
[----:B------:R-:W-:Y:S01]  /*6360*/  @P1 LOP3.LUT P2, RZ, R64, 0xff, RZ, 0xc0, !PT ;  /* 0x000000ff40ff1812 */ /* 0x000fe2000784c0ff */
[----:B------:R-:W-:Y:S01]  /*6370*/  IMAD R34, R31, 0x80, R32 ;  /* 0x000000801f227824 */ /* 0x000fe200078e0220 */
[----:B------:R-:W-:Y:S01]  /*6380*/  @P1 SEL R0, RZ, 0xffffffff, P3 ;  /* 0xffffffffff001807 */ /* 0x000fe20001800000 */
[----:B------:R-:W-:Y:S01]  /*6390*/  IMAD R82, R77, -0x10, R75 ;  /* 0xfffffff04d527824 */ /* 0x000fe200078e024b */
[----:B------:R-:W-:Y:S01]  /*63a0*/  LEA R84, R31, UR36, 0x3 ;  /* 0x000000241f547c11 */ /* 0x000fe2000f8e18ff */
[----:B------:R-:W-:Y:S01]  /*63b0*/  IMAD.MOV.U32 R85, RZ, RZ, RZ ;  /* 0x000000ffff557224 */ /* 0x000fe200078e00ff */
[C---:B------:R-:W-:Y:S02]  /*63c0*/  @P0 SEL R0, R3.reuse, R0, !P2 ;  /* 0x0000000003000207 */ /* 0x040fe40005000000 */
[----:B------:R-:W-:Y:S02]  /*63d0*/  CS2R R54, SRZ ;  /* 0x0000000000367805 */ /* 0x000fe4000001ff00 */
[----:B------:R-:W-:Y:S02]  /*63e0*/  PLOP3.LUT P2, PT, PT, PT, UP1, 0x80, 0x8 ;  /* 0x000000000008781c */ /* 0x000fe40003f4f018 */
[----:B------:R-:W-:Y:S02]  /*63f0*/  CS2R R52, SRZ ;  /* 0x0000000000347805 */ /* 0x000fe4000001ff00 */
[----:B------:R-:W-:Y:S02]  /*6400*/  @P1 LOP3.LUT R0, R0, 0x1, RZ, 0xc0, !PT ;  /* 0x0000000100001812 */ /* 0x000fe400078ec0ff */
[----:B------:R-:W-:Y:S02]  /*6410*/  CS2R R50, SRZ ;  /* 0x0000000000327805 */ /* 0x000fe4000001ff00 */
[----:B------:R-:W-:Y:S02]  /*6420*/  LOP3.LUT P4, R80, R64, 0xff, RZ, 0xc0, !PT ;  /* 0x000000ff40507812 */ /* 0x000fe4000788c0ff */
[----:B------:R-:W-:Y:S02]  /*6430*/  CS2R R48, SRZ ;  /* 0x0000000000307805 */ /* 0x000fe4000001ff00 */
[----:B------:R-:W-:Y:S02]  /*6440*/  ISETP.NE.U32.OR P5, PT, R0, 0x1, !P1 ;  /* 0x000000010000780c */ /* 0x000fe40004fa5470 */
[----:B------:R-:W-:Y:S02]  /*6450*/  CS2R R46, SRZ ;  /* 0x00000000002e7805 */ /* 0x000fe4000001ff00 */
[----:B------:R-:W-:Y:S02]  /*6460*/  SEL R2, RZ, 0xffffffff, P3 ;  /* 0xffffffffff027807 */ /* 0x000fe40001800000 */
[----:B------:R-:W-:Y:S02]  /*6470*/  CS2R R44, SRZ ;  /* 0x00000000002c7805 */ /* 0x000fe4000001ff00 */
[----:B------:R-:W-:Y:S02]  /*6480*/  P2R R83, PR, RZ, 0x20 ;  /* 0x00000020ff537803 */ /* 0x000fe40000000000 */
[----:B------:R-:W-:Y:S02]  /*6490*/  CS2R R42, SRZ ;  /* 0x00000000002a7805 */ /* 0x000fe4000001ff00 */
[----:B------:R-:W-:Y:S02]  /*64a0*/  CS2R R40, SRZ ;  /* 0x0000000000287805 */ /* 0x000fe4000001ff00 */
[----:B------:R-:W-:Y:S04]  /*64b0*/  @P2 SEL R2, R3, R2, !P4 ;  /* 0x0000000203022207 */ /* 0x000fe80006000000 */
[----:B------:R-:W-:Y:S02]  /*64c0*/  LOP3.LUT R2, R2, 0x1, RZ, 0xc0, !PT ;  /* 0x0000000102027812 */ /* 0x000fe400078ec0ff */
[----:B------:R-:W-:Y:S02]  /*64d0*/  @P5 SHF.L.U32 R0, RZ, 0x1f, RZ ;  /* 0x0000001fff005819 */ /* 0x000fe400000006ff */
[----:B------:R-:W-:Y:S02]  /*64e0*/  ISETP.NE.U32.AND P2, PT, R2, 0x1, PT ;  /* 0x000000010200780c */ /* 0x000fe40003f45070 */
[----:B------:R1:W3:Y:S02]  /*64f0*/  @P5 SYNCS.PHASECHK.TRANS64.TRYWAIT P1, [UR36+0x60], R0 ;  /* 0x00006000ff0055a7 */ /* 0x0002e40008021124 */
[----:B------:R-:W-:Y:S02]  /*6500*/  P2R R87, PR, RZ, 0x4 ;  /* 0x00000004ff577803 */ /* 0x000fe40000000000 */
[----:B-1----:R-:W-:Y:S04]  /*6510*/  SHF.L.U32 R0, R73, 0x1f, RZ ;  /* 0x0000001f49007819 */ /* 0x002fe800000006ff */
[----:B------:R1:W4:Y:S01]  /*6520*/  SYNCS.PHASECHK.TRANS64.TRYWAIT P0, [R84+URZ+0xd0], R0 ;  /* 0x0000d000540075a7 */ /* 0x00032200080011ff */
[----:B---3--:R-:W-:Y:S01]  /*6530*/  @P5 SEL R86, RZ, 0x1, !P1 ;  /* 0x00000001ff565807 */ /* 0x008fe20004800000 */
[----:B-1----:R-:W-:Y:S06]  /*6540*/  @!P5 BRA `(.L_x_101) ;  /* 0x000000000058d947 */ /* 0x002fec0003800000 */
[----:B------:R-:W-:Y:S01]  /*6550*/  IMAD.MOV.U32 R54, RZ, RZ, RZ ;  /* 0x000000ffff367224 */ /* 0x000fe200078e00ff */
[----:B------:R-:W-:Y:S01]  /*6560*/  ISETP.NE.AND P1, PT, R86, RZ, PT ;  /* 0x000000ff5600720c */ /* 0x000fe20003f25270 */
[----:B------:R-:W-:Y:S01]  /*6570*/  BSSY B0, `(.L_x_102) ;  /* 0x000000c000007945 */ /* 0x000fe20003800000 */
[----:B------:R-:W-:Y:S02]  /*6580*/  CS2R R42, SRZ ;  /* 0x00000000002a7805 */ /* 0x000fe4000001ff00 */
[----:B------:R-:W-:Y:S02]  /*6590*/  CS2R R40, SRZ ;  /* 0x0000000000287805 */ /* 0x000fe4000001ff00 */
[----:B------:R-:W-:Y:S02]  /*65a0*/  CS2R R46, SRZ ;  /* 0x00000000002e7805 */ /* 0x000fe4000001ff00 */
[----:B------:R-:W-:Y:S02]  /*65b0*/  CS2R R44, SRZ ;  /* 0x00000000002c7805 */ /* 0x000fe4000001ff00 */
[----:B------:R-:W-:Y:S02]  /*65c0*/  CS2R R50, SRZ ;  /* 0x0000000000327805 */ /* 0x000fe4000001ff00 */
[----:B------:R-:W-:Y:S02]  /*65d0*/  CS2R R48, SRZ ;  /* 0x0000000000307805 */ /* 0x000fe4000001ff00 */
[----:B------:R-:W-:Y:S01]  /*65e0*/  CS2R R52, SRZ ;  /* 0x0000000000347805 */ /* 0x000fe2000001ff00 */
[----:B------:R-:W-:Y:S06]  /*65f0*/  @P1 BRA `(.L_x_103) ;  /* 0x00000000000c1947 */ /* 0x000fec0003800000 */
[----:B------:R-:W-:Y:S04]  /*6600*/  SHF.L.U32 R3, RZ, 0x1f, RZ ;  /* 0x0000001fff037819 */ /* 0x000fe800000006ff */
[----:B------:R-:W1:Y:S02]  /*6610*/  SYNCS.PHASECHK.TRANS64.TRYWAIT P1, [UR36+0x60], R3 ;  /* 0x00006003ff0075a7 */ /* 0x000e640008021124 */
[----:B-1----:R-:W-:Y:S05]  /*6620*/  @!P1 BRA `(.L_x_104) ;  /* 0x0000004800a89947 */ /* 0x002fea0003800000 */
.L_x_103:
[----:B------:R-:W-:Y:S05]  /*6630*/  BSYNC B0 ;  /* 0x0000000000007941 */ /* 0x000fea0003800000 */
.L_x_102:
[----:B------:R-:W-:Y:S01]  /*6640*/  ISETP.NE.AND P1, PT, R87, RZ, PT ;  /* 0x000000ff5700720c */ /* 0x000fe20003f25270 */
[----:B------:R-:W-:Y:S11]  /*6650*/  HFMA2 R85, -RZ, RZ, 0, 5.9604644775390625e-08 ;  /* 0x00000001ff557431 */ /* 0x000ff600000001ff */
[----:B------:R-:W-:Y:S01]  /*6660*/  @!UPT UIADD3 URZ, UPT, UPT, URZ, URZ, URZ ;  /* 0x000000fffffff290 */ /* 0x000fe2000fffe0ff */
[----:B------:R3:W1:Y:S04]  /*6670*/  @P1 LDS.128 R40, [R76] ;  /* 0x000000004c281984 */ /* 0x0006680000000c00 */
[----:B------:R3:W1:Y:S04]  /*6680*/  @P1 LDS.128 R44, [R75+0x10] ;  /* 0x000010004b2c1984 */ /* 0x0006680000000c00 */
[----:B------:R3:W1:Y:S04]  /*6690*/  @P1 LDS.128 R48, [R74+0x20] ;  /* 0x000020004a301984 */ /* 0x0006680000000c00 */
[----:B------:R3:W1:Y:S02]  /*66a0*/  @P1 LDS.128 R52, [R82+0x30] ;  /* 0x0000300052341984 */ /* 0x0006640000000c00 */
.L_x_101:
[----:B------:R-:W-:Y:S05]  /*66b0*/  BSYNC B1 ;  /* 0x0000000000017941 */ /* 0x000fea0003800000 */
.L_x_100:
[----:B-1----:R-:W-:Y:S04]  /*66c0*/  SHF.R.U32.HI R2, RZ, 0x15, R34 ;  /* 0x00000015ff027819 */ /* 0x002fe80000011622 */
[----:B------:R-:W-:Y:S01]  /*66d0*/  LOP3.LUT P1, RZ, R2, 0x3, R69, 0x48, !PT ;  /* 0x0000000302ff7812 */ /* 0x000fe20007824845 */
[----:B------:R-:W-:Y:S01]  /*66e0*/  @!UPT UIADD3 URZ, UPT, UPT, URZ, URZ, URZ ;  /* 0x000000fffffff290 */ /* 0x000fe2000fffe0ff */
[----:B----4-:R-:W-:Y:S11]  /*66f0*/  @P0 BRA `(.L_x_105) ;  /* 0x0000000000080947 */ /* 0x010ff60003800000 */
[----:B------:R-:W1:Y:S02]  /*6700*/  SYNCS.PHASECHK.TRANS64.TRYWAIT P0, [R84+URZ+0xd0], R0 ;  /* 0x0000d000540075a7 */ /* 0x000e6400080011ff */
[----:B-1----:R-:W-:Y:S05]  /*6710*/  @!P0 BRA `(.L_x_106) ;  /* 0x0000004800848947 */ /* 0x002fea0003800000 */
.L_x_105:
[----:B------:R-:W-:Y:S05]  /*6720*/  @!P1 BRA `(.L_x_107) ;  /* 0x0000000000409947 */ /* 0x000fea0003800000 */
[----:B------:R-:W4:Y:S01]  /*6730*/  LDCU.64 UR8, c[0x4][0x70] ;  /* 0x01000e00ff0877ac */ /* 0x000f220008000a00 */
[----:B------:R-:W-:Y:S01]  /*6740*/  MOV R3, 0x0 ;  /* 0x0000000000037802 */ /* 0x000fe20000000f00 */
[----:B------:R-:W-:Y:S02]  /*6750*/  HFMA2 R12, -RZ, RZ, 0, 5.9604644775390625e-08 ;  /* 0x00000001ff0c7431 */ /* 0x000fe400000001ff */
[----:B------:R-:W-:Y:S02]  /*6760*/  IMAD.MOV.U32 R8, RZ, RZ, 0x192 ;  /* 0x00000192ff087424 */ /* 0x000fe400078e00ff */
[----:B------:R-:W-:Y:S01]  /*6770*/  IMAD.MOV.U32 R13, RZ, RZ, RZ ;  /* 0x000000ffff0d7224 */ /* 0x000fe200078e00ff */
[----:B------:R-:W5:Y:S01]  /*6780*/  LDCU.64 UR6, c[0x4][0x78] ;  /* 0x01000f00ff0677ac */ /* 0x000f620008000a00 */
[----:B------:R-:W1:Y:S01]  /*6790*/  LDC.64 R2, c[0x4][R3] ;  /* 0x0100000003027b82 */ /* 0x000e620000000a00 */
[----:B------:R-:W2:Y:S01]  /*67a0*/  LDCU.64 UR4, c[0x4][0x10] ;  /* 0x01000200ff0477ac */ /* 0x000ea20008000a00 */
[----:B----4-:R-:W-:Y:S01]  /*67b0*/  MOV R5, UR9 ;  /* 0x0000000900057c02 */ /* 0x010fe20008000f00 */
[----:B------:R-:W-:Y:S01]  /*67c0*/  IMAD.U32 R4, RZ, RZ, UR8 ;  /* 0x00000008ff047e24 */ /* 0x000fe2000f8e00ff */
[----:B-----5:R-:W-:Y:S01]  /*67d0*/  MOV R7, UR7 ;  /* 0x0000000700077c02 */ /* 0x020fe20008000f00 */
[----:B------:R-:W-:Y:S01]  /*67e0*/  IMAD.U32 R6, RZ, RZ, UR6 ;  /* 0x00000006ff067e24 */ /* 0x000fe2000f8e00ff */
[----:B--2---:R-:W-:Y:S01]  /*67f0*/  MOV R11, UR5 ;  /* 0x00000005000b7c02 */ /* 0x004fe20008000f00 */
[----:B------:R-:W-:Y:S02]  /*6800*/  IMAD.U32 R10, RZ, RZ, UR4 ;  /* 0x00000004ff0a7e24 */ /* 0x000fe4000f8e00ff */
[----:B------:R-:W-:Y:S07]  /*6810*/  LEPC R20, `(.L_x_107) ;  /* 0x000000001014794e */ /* 0x000fee0000000000 */
[----:B-1-3--:R-:W-:Y:S05]  /*6820*/  CALL.ABS.NOINC R2 ;  /* 0x0000000002007343 */ /* 0x00afea0003c00000 */
.L_x_107:
[----:B------:R-:W-:Y:S05]  /*6830*/  WARPSYNC.ALL ;  /* 0x0000000000007948 */ /* 0x000fea0003800000 */
[----:B------:R-:W-:Y:S01]  /*6840*/  R2UR UR4, R34 ;  /* 0x00000000220472ca */ /* 0x000fe200000e0000 */
[----:B------:R-:W-:Y:S01]  /*6850*/  BSSY.RECONVERGENT B0, `(.L_x_108) ;  /* 0x0000039000007945 */ /* 0x000fe20003800200 */
[----:B------:R-:W-:Y:S11]  /*6860*/  ISETP.NE.AND P0, PT, R78, RZ, PT ;  /* 0x000000ff4e00720c */ /* 0x000ff60003f05270 */
[----:B------:R-:W1:Y:S02]  /*6870*/  LDTM.x16 R4, tmem[UR4] ;  /* 0x00000004000479ee */ /* 0x000e640008240000 */
[C---:B-12---:R-:W-:Y:S01]  /*6880*/  FMUL R0, R33.reuse, R4 ;  /* 0x0000000421007220 */ /* 0x046fe20000400000 */
[C---:B------:R-:W-:Y:S01]  /*6890*/  FMUL R2, R33.reuse, R5 ;  /* 0x0000000521027220 */ /* 0x040fe20000400000 */
[C---:B------:R-:W-:Y:S01]  /*68a0*/  FMUL R3, R33.reuse, R6 ;  /* 0x0000000621037220 */ /* 0x040fe20000400000 */
[----:B------:R-:W-:Y:S01]  /*68b0*/  FMUL R7, R33, R7 ;  /* 0x0000000721077220 */ /* 0x000fe20000400000 */
[----:B------:R-:W-:Y:S01]  /*68c0*/  FFMA R36, R35, R40, R0 ;  /* 0x0000002823247223 */ /* 0x000fe20000000000 */
        /* <DEDUP_REMOVED lines=10> */
[----:B------:R1:W-:Y:S01]  /*6970*/  STS.128 [R76], R36 ;  /* 0x000000244c007388 */ /* 0x0003e20000000c00 */
        /* <DEDUP_REMOVED lines=8> */
[----:B------:R1:W-:Y:S01]  /*6a00*/  STS.128 [R75+0x10], R4 ;  /* 0x000010044b007388 */ /* 0x0003e20000000c00 */
[----:B------:R-:W-:Y:S01]  /*6a10*/  FMUL R13, R33, R17 ;  /* 0x00000011210d7220 */ /* 0x000fe20000400000 */
[----:B------:R-:W-:Y:S01]  /*6a20*/  FFMA R10, R35, R50, R10 ;  /* 0x00000032230a7223 */ /* 0x000fe2000000000a */
[----:B------:R-:W-:Y:S01]  /*6a30*/  FMUL R14, R33, R18 ;  /* 0x00000012210e7220 */ /* 0x000fe20000400000 */
[----:B------:R-:W-:Y:S01]  /*6a40*/  FFMA R11, R35, R51, R15 ;  /* 0x00000033230b7223 */ /* 0x000fe2000000000f */
[----:B------:R-:W-:Y:S01]  /*6a50*/  FMUL R19, R33, R19 ;  /* 0x0000001321137220 */ /* 0x000fe20000400000 */
[C---:B------:R-:W-:Y:S01]  /*6a60*/  FFMA R12, R35.reuse, R52, R12 ;  /* 0x00000034230c7223 */ /* 0x040fe2000000000c */
[C---:B------:R-:W-:Y:S01]  /*6a70*/  FFMA R13, R35.reuse, R53, R13 ;  /* 0x00000035230d7223 */ /* 0x040fe2000000000d */
[C---:B------:R-:W-:Y:S01]  /*6a80*/  FFMA R14, R35.reuse, R54, R14 ;  /* 0x00000036230e7223 */ /* 0x040fe2000000000e */
[----:B------:R1:W-:Y:S01]  /*6a90*/  STS.128 [R74+0x20], R8 ;  /* 0x000020084a007388 */ /* 0x0003e20000000c00 */
[----:B------:R-:W-:Y:S05]  /*6aa0*/  FFMA R15, R35, R55, R19 ;  /* 0x00000037230f7223 */ /* 0x000fea0000000013 */
[----:B------:R1:W-:Y:S01]  /*6ab0*/  STS.128 [R82+0x30], R12 ;  /* 0x0000300c52007388 */ /* 0x0003e20000000c00 */
[----:B------:R-:W-:Y:S01]  /*6ac0*/  @!PT LDS RZ, [RZ] ;  /* 0x00000000fffff984 */ /* 0x000fe20000000800 */
[----:B------:R-:W-:Y:S01]  /*6ad0*/  @!PT LDS RZ, [RZ] ;  /* 0x00000000fffff984 */ /* 0x000fe20000000800 */
[----:B------:R-:W-:Y:S01]  /*6ae0*/  @!PT LDS RZ, [RZ] ;  /* 0x00000000fffff984 */ /* 0x000fe20000000800 */
[----:B------:R-:W-:Y:S01]  /*6af0*/  @!PT LDS RZ, [RZ] ;  /* 0x00000000fffff984 */ /* 0x000fe20000000800 */
[----:B------:R2:W-:Y:S06]  /*6b00*/  MEMBAR.ALL.CTA ;  /* 0x0000000000007992 */ /* 0x0005ec0000008000 */
[----:B--2---:R-:W2:Y:S02]  /*6b10*/  FENCE.VIEW.ASYNC.S ;  /* 0x00000000000073c6 */ /* 0x004ea40000000000 */
[----:B--2---:R-:W-:Y:S06]  /*6b20*/  BAR.SYNC.DEFER_BLOCKING 0x1, 0x80 ;  /* 0x0042000000007b1d */ /* 0x004fec0000010000 */
[----:B------:R-:W-:Y:S05]  /*6b30*/  @P0 BRA `(.L_x_109) ;  /* 0x0000000000280947 */ /* 0x000fea0003800000 */
[----:B------:R-:W-:Y:S01]  /*6b40*/  UIADD3 UR4, UPT, UPT, UR36, 0x200, URZ ;  /* 0x0000020024047890 */ /* 0x000fe2000fffe0ff */
[----:B------:R-:W-:Y:S01]  /*6b50*/  R2UR UR43, R65 ;  /* 0x00000000412b72ca */ /* 0x000fe200000e0000 */
[----:B------:R-:W-:Y:S04]  /*6b60*/  UIADD3 UR6, UP0, UPT, UR50, 0x680, URZ ;  /* 0x0000068032067890 */ /* 0x000fe8000ff1e0ff */
[----:B------:R-:W-:Y:S01]  /*6b70*/  IMAD.U32 R70, RZ, RZ, UR4 ;  /* 0x00000004ff467e24 */ /* 0x000fe2000f8e00ff */
[----:B------:R-:W-:Y:S04]  /*6b80*/  UIADD3.X UR7, UPT, UPT, URZ, UR51, URZ, UP0, !UPT ;  /* 0x00000033ff077290 */ /* 0x000fe800087fe4ff */
[----:B------:R-:W-:Y:S11]  /*6b90*/  R2UR UR40, R70 ;  /* 0x00000000462872ca */ /* 0x000ff600000e0000 */
[----:B------:R-:W-:Y:S02]  /*6ba0*/  @!UPT UIADD3 URZ, UPT, UPT, URZ, URZ, URZ ;  /* 0x000000fffffff290 */ /* 0x000fe4000fffe0ff */
[----:B------:R2:W-:Y:S01]  /*6bb0*/  UTMASTG.3D [UR40], [UR6] ;  /* 0x00000028060073b5 */ /* 0x0005e20008010000 */
[----:B------:R0:W-:Y:S01]  /*6bc0*/  UTMACMDFLUSH ;  /* 0x00000000000079b7 */ /* 0x0001e20000000000 */
[----:B--2---:R-:W-:Y:S04]  /*6bd0*/  DEPBAR.LE SB0, 0x1 ;  /* 0x000080400000791a */ /* 0x004fe80000000000 */
.L_x_109:
[----:B------:R-:W-:Y:S05]  /*6be0*/  BSYNC.RECONVERGENT B0 ;  /* 0x0000000000007941 */ /* 0x000fea0003800200 */
.L_x_108:
[----:B------:R-:W-:Y:S01]  /*6bf0*/  BAR.SYNC.DEFER_BLOCKING 0x1, 0x80 ;  /* 0x0042000000007b1d */ /* 0x000fe20000010000 */
[----:B------:R-:W-:Y:S01]  /*6c00*/  ISETP.NE.AND P1, PT, R83, RZ, PT ;  /* 0x000000ff5300720c */ /* 0x000fe20003f25270 */
[----:B------:R-:W-:Y:S01]  /*6c10*/  UISETP.NE.AND UP0, UPT, UR48, URZ, UPT ;  /* 0x000000ff3000728c */ /* 0x000fe2000bf05270 */
[----:B------:R-:W-:Y:S11]  /*6c20*/  LEA R2, R85, UR36, 0x3 ;  /* 0x0000002455027c11 */ /* 0x000ff6000f8e18ff */
[----:B------:R-:W-:Y:S01]  /*6c30*/  @P1 SHF.L.U32 R3, RZ, 0x1f, RZ ;  /* 0x0000001fff031819 */ /* 0x000fe200000006ff */
[----:B------:R-:W-:Y:S06]  /*6c40*/  BRA.U !UP0, `(.L_x_110) ;  /* 0x0000000108247547 */ /* 0x000fec000b800000 */
[----:B-1----:R-:W-:Y:S01]  /*6c50*/  IMAD.U32 R4, RZ, RZ, UR52 ;  /* 0x00000034ff047e24 */ /* 0x002fe2000f8e00ff */
[----:B------:R-:W-:Y:S01]  /*6c60*/  MOV R0, UR37 ;  /* 0x0000002500007c02 */ /* 0x000fe20008000f00 */
[----:B------:R-:W-:Y:S03]  /*6c70*/  UIADD3 UR52, UPT, UPT, UR52, 0x1, URZ ;  /* 0x0000000134347890 */ /* 0x000fe6000fffe0ff */
[----:B------:R-:W-:Y:S01]  /*6c80*/  @P1 LEA R4, R4, UR36, 0x3 ;  /* 0x0000002404041c11 */ /* 0x000fe2000f8e18ff */
[----:B------:R-:W-:Y:S04]  /*6c90*/  UISETP.NE.AND UP0, UPT, UR52, 0x4, UPT ;  /* 0x000000043400788c */ /* 0x000fe8000bf05270 */
[----:B------:R-:W-:Y:S01]  /*6ca0*/  @P1 VIADD R4, R4, 0x80 ;  /* 0x0000008004041836 */ /* 0x000fe20000000000 */
[----:B------:R-:W-:Y:S04]  /*6cb0*/  USEL UR52, UR52, URZ, UP0 ;  /* 0x000000ff34347287 */ /* 0x000fe80008000000 */
[----:B------:R-:W-:Y:S04]  /*6cc0*/  @P1 PRMT R0, R0, 0x654, R4 ;  /* 0x0000065400001816 */ /* 0x000fe80000000004 */
[----:B------:R2:W-:Y:S04]  /*6cd0*/  @P1 SYNCS.ARRIVE.TRANS64.RED.A1T0 RZ, [R0+URZ], RZ ;  /* 0x000000ff00ff19a7 */ /* 0x0005e800081004ff */
.L_x_110:
[----:B------:R-:W4:Y:S01]  /*6ce0*/  @P1 SYNCS.PHASECHK.TRANS64.TRYWAIT P0, [R2+URZ+0x60], R3 ;  /* 0x00006003020015a7 */ /* 0x000f2200080011ff */
[----:B------:R-:W-:Y:S01]  /*6cf0*/  BSSY B1, `(.L_x_111) ;  /* 0x0000016000017945 */ /* 0x000fe20003800000 */
[----:B----4-:R-:W-:Y:S03]  /*6d00*/  @P1 SEL R86, RZ, 0x1, !P0 ;  /* 0x00000001ff561807 */ /* 0x010fe60004000000 */
[----:B------:R-:W-:Y:S05]  /*6d10*/  @!P1 BRA `(.L_x_112) ;  /* 0x00000000004c9947 */ /* 0x000fea0003800000 */
[----:B------:R-:W-:Y:S01]  /*6d20*/  ISETP.NE.AND P0, PT, R86, RZ, PT ;  /* 0x000000ff5600720c */ /* 0x000fe20003f05270 */
[----:B------:R-:W-:Y:S01]  /*6d30*/  BSSY B0, `(.L_x_113) ;  /* 0x000000b000007945 */ /* 0x000fe20003800000 */
[----:B------:R-:W-:Y:S11]  /*6d40*/  ISETP.NE.AND P1, PT, R87, RZ, PT ;  /* 0x000000ff5700720c */ /* 0x000ff60003f25270 */
[----:B------:R-:W-:Y:S02]  /*6d50*/  @!UPT UIADD3 URZ, UPT, UPT, URZ, URZ, URZ ;  /* 0x000000fffffff290 */ /* 0x000fe4000fffe0ff */
[C---:B-1----:R-:W-:Y:S01]  /*6d60*/  @P1 IMAD R6, R85.reuse, 0x2000, R76 ;  /* 0x0000200055061824 */ /* 0x042fe200078e024c */
[C---:B------:R-:W-:Y:S01]  /*6d70*/  @P1 LEA R4, R85.reuse, R74, 0xd ;  /* 0x0000004a55041211 */ /* 0x040fe200078e68ff */
[C---:B------:R-:W-:Y:S02]  /*6d80*/  @P1 IMAD R5, R85.reuse, 0x2000, R75 ;  /* 0x0000200055051824 */ /* 0x040fe400078e024b */
[----:B------:R-:W-:Y:S01]  /*6d90*/  @P1 IMAD R3, R85, 0x2000, R82 ;  /* 0x0000200055031824 */ /* 0x000fe200078e0252 */
[----:B------:R-:W-:Y:S06]  /*6da0*/  @P0 BRA `(.L_x_114) ;  /* 0x00000000000c0947 */ /* 0x000fec0003800000 */
[----:B--2---:R-:W-:Y:S04]  /*6db0*/  SHF.L.U32 R0, RZ, 0x1f, RZ ;  /* 0x0000001fff007819 */ /* 0x004fe800000006ff */
[----:B------:R-:W1:Y:S02]  /*6dc0*/  SYNCS.PHASECHK.TRANS64.TRYWAIT P0, [R2+URZ+0x60], R0 ;  /* 0x00006000020075a7 */ /* 0x000e6400080011ff */
[----:B-1----:R-:W-:Y:S05]  /*6dd0*/  @!P0 BRA `(.L_x_115) ;  /* 0x0000004000e88947 */ /* 0x002fea0003800000 */
.L_x_114:
[----:B------:R-:W-:Y:S05]  /*6de0*/  BSYNC B0 ;  /* 0x0000000000007941 */ /* 0x000fea0003800000 */
.L_x_113:
[----:B------:R-:W-:Y:S02]  /*6df0*/  ISETP.NE.AND P0, PT, R87, RZ, PT ;  /* 0x000000ff5700720c */ /* 0x000fe40003f05270 */
[----:B------:R-:W-:Y:S11]  /*6e00*/  IADD3 R85, PT, PT, R85, 0x1, RZ ;  /* 0x0000000155557810 */ /* 0x000ff60007ffe0ff */
[----:B------:R4:W1:Y:S04]  /*6e10*/  @P0 LDS.128 R40, [R6] ;  /* 0x0000000006280984 */ /* 0x0008680000000c00 */
[----:B------:R4:W1:Y:S04]  /*6e20*/  @P0 LDS.128 R44, [R5+0x10] ;  /* 0x00001000052c0984 */ /* 0x0008680000000c00 */
[----:B------:R4:W1:Y:S04]  /*6e30*/  @P0 LDS.128 R48, [R4+0x20] ;  /* 0x0000200004300984 */ /* 0x0008680000000c00 */
[----:B------:R4:W1:Y:S02]  /*6e40*/  @P0 LDS.128 R52, [R3+0x30] ;  /* 0x0000300003340984 */ /* 0x0008640000000c00 */
.L_x_112:
[----:B------:R-:W-:Y:S05]  /*6e50*/  BSYNC B1 ;  /* 0x0000000000017941 */ /* 0x000fea0003800000 */
.L_x_111:
[----:B-12---:R-:W-:Y:S05]  /*6e60*/  VIADD R0, R34, 0x10 ;  /* 0x0000001022007836 */ /* 0x006fea0000000000 */
[----:B------:R-:W-:Y:S04]  /*6e70*/  SHF.R.U32.HI R0, RZ, 0x15, R0 ;  /* 0x00000015ff007819 */ /* 0x000fe80000011600 */
[----:B------:R-:W-:Y:S11]  /*6e80*/  LOP3.LUT P0, RZ, R0, 0x3, R69, 0x48, !PT ;  /* 0x0000000300ff7812 */ /* 0x000ff60007804845 */
[----:B------:R-:W-:Y:S02]  /*6e90*/  @!UPT UIADD3 URZ, UPT, UPT, URZ, URZ, URZ ;  /* 0x000000fffffff290 */ /* 0x000fe4000fffe0ff */
[----:B------:R-:W-:Y:S05]  /*6ea0*/  @!P0 BRA `(.L_x_116) ;  /* 0x0000000000408947 */ /* 0x000fea0003800000 */
[----:B------:R-:W1:Y:S01]  /*6eb0*/  LDCU.64 UR8, c[0x4][0x70] ;  /* 0x01000e00ff0877ac */ /* 0x000e620008000a00 */
[----:B----4-:R-:W-:Y:S01]  /*6ec0*/  MOV R3, 0x0 ;  /* 0x0000000000037802 */ /* 0x010fe20000000f00 */
[----:B------:R-:W-:Y:S02]  /*6ed0*/  HFMA2 R12, -RZ, RZ, 0, 5.9604644775390625e-08 ;  /* 0x00000001ff0c7431 */ /* 0x000fe400000001ff */
[----:B------:R-:W-:Y:S02]  /*6ee0*/  IMAD.MOV.U32 R8, RZ, RZ, 0x192 ;  /* 0x00000192ff087424 */ /* 0x000fe400078e00ff */
[----:B------:R-:W-:Y:S01]  /*6ef0*/  IMAD.MOV.U32 R13, RZ, RZ, RZ ;  /* 0x000000ffff0d7224 */ /* 0x000fe200078e00ff */
[----:B------:R-:W2:Y:S01]  /*6f00*/  LDCU.64 UR6, c[0x4][0x78] ;  /* 0x01000f00ff0677ac */ /* 0x000ea20008000a00 */
[----:B------:R-:W4:Y:S01]  /*6f10*/  LDC.64 R2, c[0x4][R3] ;  /* 0x0100000003027b82 */ /* 0x000f220000000a00 */
[----:B------:R-:W5:Y:S01]  /*6f20*/  LDCU.64 UR4, c[0x4][0x10] ;  /* 0x01000200ff0477ac */ /* 0x000f620008000a00 */
[----:B-1----:R-:W-:Y:S01]  /*6f30*/  MOV R5, UR9 ;  /* 0x0000000900057c02 */ /* 0x002fe20008000f00 */
[----:B------:R-:W-:Y:S01]  /*6f40*/  IMAD.U32 R4, RZ, RZ, UR8 ;  /* 0x00000008ff047e24 */ /* 0x000fe2000f8e00ff */
[----:B--2---:R-:W-:Y:S01]  /*6f50*/  MOV R7, UR7 ;  /* 0x0000000700077c02 */ /* 0x004fe20008000f00 */
[----:B------:R-:W-:Y:S01]  /*6f60*/  IMAD.U32 R6, RZ, RZ, UR6 ;  /* 0x00000006ff067e24 */ /* 0x000fe2000f8e00ff */
[----:B-----5:R-:W-:Y:S01]  /*6f70*/  MOV R11, UR5 ;  /* 0x00000005000b7c02 */ /* 0x020fe20008000f00 */
[----:B------:R-:W-:Y:S02]  /*6f80*/  IMAD.U32 R10, RZ, RZ, UR4 ;  /* 0x00000004ff0a7e24 */ /* 0x000fe4000f8e00ff */
[----:B------:R-:W-:Y:S07]  /*6f90*/  LEPC R20, `(.L_x_116) ;  /* 0x000000001014794e */ /* 0x000fee0000000000 */
[----:B---34-:R-:W-:Y:S05]  /*6fa0*/  CALL.ABS.NOINC R2 ;  /* 0x0000000002007343 */ /* 0x018fea0003c00000 */
.L_x_116:
[----:B------:R-:W-:Y:S05]  /*6fb0*/  WARPSYNC.ALL ;  /* 0x0000000000007948 */ /* 0x000fea0003800000 */
[----:B------:R-:W-:Y:S01]  /*6fc0*/  R2UR UR4, R34 ;  /* 0x00000000220472ca */ /* 0x000fe200000e0000 */
[----:B------:R-:W-:Y:S01]  /*6fd0*/  BSSY.RECONVERGENT B0, `(.L_x_117) ;  /* 0x0000040000007945 */ /* 0x000fe20003800200 */
[----:B------:R-:W-:Y:S02]  /*6fe0*/  ISETP.NE.AND P6, PT, R83, RZ, PT ;  /* 0x000000ff5300720c */ /* 0x000fe40003fc5270 */
[----:B------:R-:W-:Y:S02]  /*6ff0*/  ISETP.NE.AND P0, PT, R78, RZ, PT ;  /* 0x000000ff4e00720c */ /* 0x000fe40003f05270 */
[----:B------:R-:W-:Y:S07]  /*7000*/  MOV R20, UR52 ;  /* 0x0000003400147c02 */ /* 0x000fee0008000f00 */
[----:B----4-:R-:W1:Y:S02]  /*7010*/  LDTM.x16 R4, tmem[UR4+0x10] ;  /* 0x00001004000479ee */ /* 0x010e640008240000 */
[----:B------:R-:W-:Y:S01]  /*7020*/  @P6 LEA R20, R20, UR36, 0x3 ;  /* 0x0000002414146c11 */ /* 0x000fe2000f8e18ff */
[C---:B-1----:R-:W-:Y:S01]  /*7030*/  FMUL R0, R33.reuse, R4 ;  /* 0x0000000421007220 */ /* 0x042fe20000400000 */
        /* <DEDUP_REMOVED lines=33> */
[----:B------:R-:W-:Y:S01]  /*7250*/  FFMA R15, R35, R55, R19 ;  /* 0x00000037230f7223 */ /* 0x000fe20000000013 */
[----:B------:R-:W-:Y:S02]  /*7260*/  MOV R16, UR37 ;  /* 0x0000002500107c02 */ /* 0x000fe40008000f00 */
[----:B------:R-:W-:Y:S02]  /*7270*/  @P6 IADD3 R17, PT, PT, R20, 0x80, RZ ;  /* 0x0000008014116810 */ /* 0x000fe40007ffe0ff */
[----:B------:R1:W-:Y:S01]  /*7280*/  STS.128 [R82+0x2030], R12 ;  /* 0x0020300c52007388 */ /* 0x0003e20000000c00 */
[----:B------:R-:W-:Y:S02]  /*7290*/  LEA R0, R85, UR36, 0x3 ;  /* 0x0000002455007c11 */ /* 0x000fe4000f8e18ff */
[----:B------:R-:W-:Y:S01]  /*72a0*/  @P6 PRMT R16, R16, 0x654, R17 ;  /* 0x0000065410106816 */ /* 0x000fe20000000011 */
[----:B------:R-:W-:Y:S01]  /*72b0*/  @!PT LDS RZ, [RZ] ;  /* 0x00000000fffff984 */ /* 0x000fe20000000800 */
[----:B------:R-:W-:Y:S01]  /*72c0*/  @!PT LDS RZ, [RZ] ;  /* 0x00000000fffff984 */ /* 0x000fe20000000800 */
[----:B------:R-:W-:Y:S01]  /*72d0*/  @!PT LDS RZ, [RZ] ;  /* 0x00000000fffff984 */ /* 0x000fe20000000800 */
[----:B------:R-:W-:Y:S01]  /*72e0*/  @!PT LDS RZ, [RZ] ;  /* 0x00000000fffff984 */ /* 0x000fe20000000800 */
[----:B------:R2:W-:Y:S06]  /*72f0*/  MEMBAR.ALL.CTA ;  /* 0x0000000000007992 */ /* 0x0005ec0000008000 */
[----:B--2---:R-:W2:Y:S01]  /*7300*/  FENCE.VIEW.ASYNC.S ;  /* 0x00000000000073c6 */ /* 0x004ea20000000000 */
[----:B------:R-:W-:Y:S01]  /*7310*/  @P6 SHF.L.U32 R2, RZ, 0x1f, RZ ;  /* 0x0000001fff026819 */ /* 0x000fe200000006ff */
[----:B--2---:R-:W-:Y:S06]  /*7320*/  BAR.SYNC.DEFER_BLOCKING 0x1, 0x80 ;  /* 0x0042000000007b1d */ /* 0x004fec0000010000 */
[----:B------:R-:W-:Y:S05]  /*7330*/  @P0 BRA `(.L_x_118) ;  /* 0x0000000000240947 */ /* 0x000fea0003800000 */
[----:B------:R-:W-:Y:S01]  /*7340*/  UIADD3 UR8, UP0, UPT, UR50, 0x680, URZ ;  /* 0x0000068032087890 */ /* 0x000fe2000ff1e0ff */
[----:B------:R-:W-:Y:S01]  /*7350*/  R2UR UR7, R65 ;  /* 0x00000000410772ca */ /* 0x000fe200000e0000 */
[----:B------:R-:W-:Y:S02]  /*7360*/  UIADD3 UR5, UPT, UPT, UR41, 0x10, URZ ;  /* 0x0000001029057890 */ /* 0x000fe4000fffe0ff */
[----:B------:R-:W-:Y:S02]  /*7370*/  UIADD3 UR4, UPT, UPT, UR36, 0x2200, URZ ;  /* 0x0000220024047890 */ /* 0x000fe4000fffe0ff */
[----:B------:R-:W-:Y:S01]  /*7380*/  UIADD3.X UR9, UPT, UPT, URZ, UR51, URZ, UP0, !UPT ;  /* 0x00000033ff097290 */ /* 0x000fe200087fe4ff */
[----:B------:R-:W-:Y:S08]  /*7390*/  UMOV UR6, UR42 ;  /* 0x0000002a00067c82 */ /* 0x000ff00008000000 */
[----:B------:R2:W-:Y:S01]  /*73a0*/  UTMASTG.3D [UR4], [UR8] ;  /* 0x00000004080073b5 */ /* 0x0005e20008010000 */
[----:B------:R0:W-:Y:S01]  /*73b0*/  UTMACMDFLUSH ;  /* 0x00000000000079b7 */ /* 0x0001e20000000000 */
[----:B--2---:R-:W-:Y:S04]  /*73c0*/  DEPBAR.LE SB0, 0x1 ;  /* 0x000080400000791a */ /* 0x004fe80000000000 */
.L_x_118:
[----:B------:R-:W-:Y:S05]  /*73d0*/  BSYNC.RECONVERGENT B0 ;  /* 0x0000000000007941 */ /* 0x000fea0003800200 */
.L_x_117:
[----:B------:R-:W-:Y:S01]  /*73e0*/  BAR.SYNC.DEFER_BLOCKING 0x1, 0x80 ;  /* 0x0042000000007b1d */ /* 0x000fe20000010000 */
[----:B------:R-:W-:Y:S04]  /*73f0*/  UIADD3 UR40, UPT, UPT, UR52, 0x1, URZ ;  /* 0x0000000134287890 */ /* 0x000fe8000fffe0ff */
[----:B------:R-:W-:Y:S04]  /*7400*/  UISETP.NE.AND UP0, UPT, UR40, 0x4, UPT ;  /* 0x000000042800788c */ /* 0x000fe8000bf05270 */
[----:B------:R-:W-:Y:S01]  /*7410*/  USEL UR40, UR40, URZ, UP0 ;  /* 0x000000ff28287287 */ /* 0x000fe20008000000 */
[----:B------:R2:W-:Y:S01]  /*7420*/  @P6 SYNCS.ARRIVE.TRANS64.RED.A1T0 RZ, [R16+URZ], RZ ;  /* 0x000000ff10ff69a7 */ /* 0x0005e200081004ff */
[----:B------:R-:W-:Y:S01]  /*7430*/  BSSY B1, `(.L_x_119) ;  /* 0x0000017000017945 */ /* 0x000fe20003800000 */
[----:B------:R-:W4:Y:S02]  /*7440*/  @P6 SYNCS.PHASECHK.TRANS64.TRYWAIT P0, [R0+URZ+0x60], R2 ;  /* 0x00006002000065a7 */ /* 0x000f2400080011ff */
[----:B----4-:R-:W-:Y:S01]  /*7450*/  @P6 SEL R86, RZ, 0x1, !P0 ;  /* 0x00000001ff566807 */ /* 0x010fe20004000000 */
[----:B--2---:R-:W-:Y:S06]  /*7460*/  @!P6 BRA `(.L_x_120) ;  /* 0x00000000004ce947 */ /* 0x004fec0003800000 */
        /* <DEDUP_REMOVED lines=9> */
[----:B------:R-:W-:Y:S04]  /*7500*/  SHF.L.U32 R6, RZ, 0x1f, RZ ;  /* 0x0000001fff067819 */ /* 0x000fe800000006ff */
[----:B------:R-:W1:Y:S02]  /*7510*/  SYNCS.PHASECHK.TRANS64.TRYWAIT P0, [R0+URZ+0x60], R6 ;  /* 0x00006006000075a7 */ /* 0x000e6400080011ff */
[----:B-1----:R-:W-:Y:S05]  /*7520*/  @!P0 BRA `(.L_x_123) ;  /* 0x0000003c00288947 */ /* 0x002fea0003800000 */
.L_x_122:
[----:B------:R-:W-:Y:S05]  /*7530*/  BSYNC B0 ;  /* 0x0000000000007941 */ /* 0x000fea0003800000 */
.L_x_121:
[----:B------:R-:W-:Y:S02]  /*7540*/  ISETP.NE.AND P0, PT, R87, RZ, PT ;  /* 0x000000ff5700720c */ /* 0x000fe40003f05270 */
[----:B------:R-:W-:Y:S11]  /*7550*/  IADD3 R85, PT, PT, R85, 0x1, RZ ;  /* 0x0000000155557810 */ /* 0x000ff60007ffe0ff */
[----:B------:R2:W4:Y:S04]  /*7560*/  @P0 LDS.128 R40, [R5] ;  /* 0x0000000005280984 */ /* 0x0005280000000c00 */
[----:B------:R2:W1:Y:S04]  /*7570*/  @P0 LDS.128 R44, [R4+0x10] ;  /* 0x00001000042c0984 */ /* 0x0004680000000c00 */
[----:B------:R2:W1:Y:S04]  /*7580*/  @P0 LDS.128 R48, [R3+0x20] ;  /* 0x0000200003300984 */ /* 0x0004680000000c00 */
[----:B------:R2:W1:Y:S02]  /*7590*/  @P0 LDS.128 R52, [R2+0x30] ;  /* 0x0000300002340984 */ /* 0x0004640000000c00 */
.L_x_120:
[----:B------:R-:W-:Y:S05]  /*75a0*/  BSYNC B1 ;  /* 0x0000000000017941 */ /* 0x000fea0003800000 */
.L_x_119:
[----:B-1----:R-:W-:Y:S05]  /*75b0*/  VIADD R0, R34, 0x20 ;  /* 0x0000002022007836 */ /* 0x002fea0000000000 */
[----:B------:R-:W-:Y:S04]  /*75c0*/  SHF.R.U32.HI R0, RZ, 0x15, R0 ;  /* 0x00000015ff007819 */ /* 0x000fe80000011600 */
[----:B------:R-:W-:Y:S11]  /*75d0*/  LOP3.LUT P0, RZ, R0, 0x3, R69, 0x48, !PT ;  /* 0x0000000300ff7812 */ /* 0x000ff60007804845 */
[----:B------:R-:W-:Y:S02]  /*75e0*/  @!UPT UIADD3 URZ, UPT, UPT, URZ, URZ, URZ ;  /* 0x000000fffffff290 */ /* 0x000fe4000fffe0ff */
[----:B------:R-:W-:Y:S05]  /*75f0*/  @!P0 BRA `(.L_x_124) ;  /* 0x0000000000408947 */ /* 0x000fea0003800000 */
[----:B------:R-:W1:Y:S01]  /*7600*/  LDCU.64 UR8, c[0x4][0x70] ;  /* 0x01000e00ff0877ac */ /* 0x000e620008000a00 */
[----:B--2---:R-:W-:Y:S01]  /*7610*/  MOV R3, 0x0 ;  /* 0x0000000000037802 */ /* 0x004fe20000000f00 */
[----:B------:R-:W-:Y:S02]  /*7620*/  HFMA2 R12, -RZ, RZ, 0, 5.9604644775390625e-08 ;  /* 0x00000001ff0c7431 */ /* 0x000fe400000001ff */
[----:B------:R-:W-:Y:S02]  /*7630*/  IMAD.MOV.U32 R8, RZ, RZ, 0x192 ;  /* 0x00000192ff087424 */ /* 0x000fe400078e00ff */
[----:B------:R-:W-:Y:S01]  /*7640*/  IMAD.MOV.U32 R13, RZ, RZ, RZ ;  /* 0x000000ffff0d7224 */ /* 0x000fe200078e00ff */
[----:B------:R-:W2:Y:S01]  /*7650*/  LDCU.64 UR6, c[0x4][0x78] ;  /* 0x01000f00ff0677ac */ /* 0x000ea20008000a00 */
[----:B------:R-:W3:Y:S01]  /*7660*/  LDC.64 R2, c[0x4][R3] ;  /* 0x0100000003027b82 */ /* 0x000ee20000000a00 */
        /* <DEDUP_REMOVED lines=9> */
.L_x_124:
[----:B------:R-:W-:Y:S05]  /*7700*/  WARPSYNC.ALL ;  /* 0x0000000000007948 */ /* 0x000fea0003800000 */
[----:B------:R-:W-:Y:S01]  /*7710*/  R2UR UR4, R34 ;  /* 0x00000000220472ca */ /* 0x000fe200000e0000 */
[----:B------:R-:W-:Y:S01]  /*7720*/  BSSY.RECONVERGENT B0, `(.L_x_125) ;  /* 0x0000040000007945 */ /* 0x000fe20003800200 */
[----:B------:R-:W-:Y:S02]  /*7730*/  ISETP.NE.AND P6, PT, R83, RZ, PT ;  /* 0x000000ff5300720c */ /* 0x000fe40003fc5270 */
[----:B------:R-:W-:Y:S02]  /*7740*/  ISETP.NE.AND P0, PT, R78, RZ, PT ;  /* 0x000000ff4e00720c */ /* 0x000fe40003f05270 */
[----:B------:R-:W-:Y:S07]  /*7750*/  MOV R20, UR40 ;  /* 0x0000002800147c02 */ /* 0x000fee0008000f00 */
[----:B--2---:R-:W1:Y:S02]  /*7760*/  LDTM.x16 R4, tmem[UR4+0x20] ;  /* 0x00002004000479ee */ /* 0x004e640008240000 */
[----:B------:R-:W-:Y:S01]  /*7770*/  @P6 LEA R20, R20, UR36, 0x3 ;  /* 0x0000002414146c11 */ /* 0x000fe2000f8e18ff */
[C---:B-1----:R-:W-:Y:S01]  /*7780*/  FMUL R0, R33.reuse, R4 ;  /* 0x0000000421007220 */ /* 0x042fe20000400000 */
[C---:B------:R-:W-:Y:S01]  /*7790*/  FMUL R2, R33.reuse, R5 ;  /* 0x0000000521027220 */ /* 0x040fe20000400000 */
[C---:B------:R-:W-:Y:S01]  /*77a0*/  FMUL R3, R33.reuse, R6 ;  /* 0x0000000621037220 */ /* 0x040fe20000400000 */
[----:B------:R-:W-:Y:S01]  /*77b0*/  FMUL R7, R33, R7 ;  /* 0x0000000721077220 */ /* 0x000fe20000400000 */
[----:B----4-:R-:W-:Y:S01]  /*77c0*/  FFMA R36, R35, R40, R0 ;  /* 0x0000002823247223 */ /* 0x010fe20000000000 */
        /* <DEDUP_REMOVED lines=53> */
.L_x_126:
[----:B------:R-:W-:Y:S05]  /*7b20*/  BSYNC.RECONVERGENT B0 ;  /* 0x0000000000007941 */ /* 0x000fea0003800200 */
.L_x_125:
[----:B------:R-:W-:Y:S01]  /*7b30*/  BAR.SYNC.DEFER_BLOCKING 0x1, 0x80 ;  /* 0x0042000000007b1d */ /* 0x000fe20000010000 */
[----:B------:R-:W-:Y:S01]  /*7b40*/  UIADD3 UR43, UPT, UPT, UR40, 0x1, URZ ;  /* 0x00000001282b7890 */ /* 0x000fe2000fffe0ff */
[----:B------:R-:W-:Y:S03]  /*7b50*/  HFMA2 R88, -RZ, RZ, 0, 0 ;  /* 0x00000000ff587431 */ /* 0x000fe600000001ff */
        /* <DEDUP_REMOVED lines=19> */
.L_x_130:
[----:B------:R-:W-:Y:S05]  /*7c90*/  BSYNC B0 ;  /* 0x0000000000007941 */ /* 0x000fea0003800000 */
.L_x_129:
[----:B------:R-:W-:Y:S01]  /*7ca0*/  ISETP.NE.AND P0, PT, R87, RZ, PT ;  /* 0x000000ff5700720c */ /* 0x000fe20003f05270 */
[----:B------:R-:W-:Y:S11]  /*7cb0*/  VIADD R85, R85, 0x1 ;  /* 0x0000000155557836 */ /* 0x000ff60000000000 */
[----:B------:R-:W-:Y:S01]  /*7cc0*/  @!UPT UIADD3 URZ, UPT, UPT, URZ, URZ, URZ ;  /* 0x000000fffffff290 */ /* 0x000fe2000fffe0ff */
[----:B------:R2:W4:Y:S04]  /*7cd0*/  @P0 LDS.128 R40, [R5] ;  /* 0x0000000005280984 */ /* 0x0005280000000c00 */
[----:B------:R2:W1:Y:S04]  /*7ce0*/  @P0 LDS.128 R44, [R4+0x10] ;  /* 0x00001000042c0984 */ /* 0x0004680000000c00 */
[----:B------:R2:W1:Y:S04]  /*7cf0*/  @P0 LDS.128 R48, [R3+0x20] ;  /* 0x0000200003300984 */ /* 0x0004680000000c00 */
[----:B------:R2:W1:Y:S01]  /*7d00*/  @P0 LDS.128 R52, [R2+0x30] ;  /* 0x0000300002340984 */ /* 0x0004620000000c00 */
[C---:B------:R-:W-:Y:S04]  /*7d10*/  ISETP.NE.AND P0, PT, R85.reuse, 0x4, PT ;  /* 0x000000045500780c */ /* 0x040fe80003f05270 */
[----:B------:R-:W-:Y:S02]  /*7d20*/  SEL R85, R85, RZ, P0 ;  /* 0x000000ff55557207 */ /* 0x000fe40000000000 */
[----:B------:R-:W-:Y:S02]  /*7d30*/  SEL R88, RZ, 0x1, P0 ;  /* 0x00000001ff587807 */ /* 0x000fe40000000000 */
.L_x_128:
[----:B------:R-:W-:Y:S05]  /*7d40*/  BSYNC B1 ;  /* 0x0000000000017941 */ /* 0x000fea0003800000 */
.L_x_127:
        /* <DEDUP_REMOVED lines=21> */
.L_x_132:
        /* <DEDUP_REMOVED lines=54> */
[----:B------:R-:W-:Y:S01]  /*8200*/  @P6 SHF.L.U32 R2, R88, 0x1f, RZ ;  /* 0x0000001f58026819 */ /* 0x000fe200000006ff */
        /* <DEDUP_REMOVED lines=11> */
.L_x_134:
[----:B------:R-:W-:Y:S05]  /*82c0*/  BSYNC.RECONVERGENT B0 ;  /* 0x0000000000007941 */ /* 0x000fea0003800200 */
.L_x_133:
        /* <DEDUP_REMOVED lines=18> */
[----:B------:R-:W-:Y:S04]  /*83f0*/  SHF.L.U32 R6, R88, 0x1f, RZ ;  /* 0x0000001f58067819 */ /* 0x000fe800000006ff */
[----:B------:R-:W1:Y:S02]  /*8400*/  SYNCS.PHASECHK.TRANS64.TRYWAIT P0, [R0+URZ+0x60], R6 ;  /* 0x00006006000075a7 */ /* 0x000e6400080011ff */
[----:B-1----:R-:W-:Y:S05]  /*8410*/  @!P0 BRA `(.L_x_139) ;  /* 0x0000002c00948947 */ /* 0x002fea0003800000 */
.L_x_138:
[----:B------:R-:W-:Y:S05]  /*8420*/  BSYNC B0 ;  /* 0x0000000000007941 */ /* 0x000fea0003800000 */
.L_x_137:
[----:B------:R-:W-:Y:S01]  /*8430*/  ISETP.NE.AND P0, PT, R87, RZ, PT ;  /* 0x000000ff5700720c */ /* 0x000fe20003f05270 */
[----:B------:R-:W-:Y:S11]  /*8440*/  VIADD R85, R85, 0x1 ;  /* 0x0000000155557836 */ /* 0x000ff60000000000 */
[----:B------:R-:W-:Y:S01]  /*8450*/  @!UPT UIADD3 URZ, UPT, UPT, URZ, URZ, URZ ;  /* 0x000000fffffff290 */ /* 0x000fe2000fffe0ff */
[----:B------:R2:W4:Y:S04]  /*8460*/  @P0 LDS.128 R40, [R5] ;  /* 0x0000000005280984 */ /* 0x0005280000000c00 */
[----:B------:R2:W2:Y:S04]  /*8470*/  @P0 LDS.128 R44, [R4+0x10] ;  /* 0x00001000042c0984 */ /* 0x0004a80000000c00 */
[----:B------:R2:W2:Y:S04]  /*8480*/  @P0 LDS.128 R48, [R3+0x20] ;  /* 0x0000200003300984 */ /* 0x0004a80000000c00 */
[----:B------:R2:W2:Y:S01]  /*8490*/  @P0 LDS.128 R52, [R2+0x30] ;  /* 0x0000300002340984 */ /* 0x0004a20000000c00 */
[C---:B------:R-:W-:Y:S04]  /*84a0*/  ISETP.NE.AND P0, PT, R85.reuse, 0x4, PT ;  /* 0x000000045500780c */ /* 0x040fe80003f05270 */
[----:B-1----:R-:W-:Y:S02]  /*84b0*/  SEL R0, RZ, 0x1, P0 ;  /* 0x00000001ff007807 */ /* 0x002fe40000000000 */
[----:B------:R-:W-:Y:S02]  /*84c0*/  SEL R85, R85, RZ, P0 ;  /* 0x000000ff55557207 */ /* 0x000fe40000000000 */
[----:B------:R-:W-:Y:S02]  /*84d0*/  LOP3.LUT R88, R88, R0, RZ, 0x3c, !PT ;  /* 0x0000000058587212 */ /* 0x000fe400078e3cff */
.L_x_136:
[----:B------:R-:W-:Y:S05]  /*84e0*/  BSYNC B1 ;  /* 0x0000000000017941 */ /* 0x000fea0003800000 */
.L_x_135:
[----:B------:R-:W-:Y:S05]  /*84f0*/  VIADD R0, R34, 0x40 ;  /* 0x0000004022007836 */ /* 0x000fea0000000000 */
[----:B------:R-:W-:Y:S04]  /*8500*/  SHF.R.U32.HI R0, RZ, 0x15, R0 ;  /* 0x00000015ff007819 */ /* 0x000fe80000011600 */
[----:B------:R-:W-:Y:S11]  /*8510*/  LOP3.LUT P0, RZ, R0, 0x3, R69, 0x48, !PT ;  /* 0x0000000300ff7812 */ /* 0x000ff60007804845 */
[----:B------:R-:W-:Y:S02]  /*8520*/  @!UPT UIADD3 URZ, UPT, UPT, URZ, URZ, URZ ;  /* 0x000000fffffff290 */ /* 0x000fe4000fffe0ff */
[----:B------:R-:W-:Y:S05]  /*8530*/  @!P0 BRA `(.L_x_140) ;  /* 0x0000000000408947 */ /* 0x000fea0003800000 */
[----:B------:R-:W5:Y:S01]  /*8540*/  LDCU.64 UR8, c[0x4][0x70] ;  /* 0x01000e00ff0877ac */ /* 0x000f620008000a00 */
[----:B--2---:R-:W-:Y:S01]  /*8550*/  MOV R3, 0x0 ;  /* 0x0000000000037802 */ /* 0x004fe20000000f00 */
[----:B-1----:R-:W-:Y:S02]  /*8560*/  HFMA2 R12, -RZ, RZ, 0, 5.9604644775390625e-08 ;  /* 0x00000001ff0c7431 */ /* 0x002fe400000001ff */
[----:B------:R-:W-:Y:S02]  /*8570*/  IMAD.MOV.U32 R8, RZ, RZ, 0x192 ;  /* 0x00000192ff087424 */ /* 0x000fe400078e00ff */
[----:B------:R-:W-:Y:S01]  /*8580*/  IMAD.MOV.U32 R13, RZ, RZ, RZ ;  /* 0x000000ffff0d7224 */ /* 0x000fe200078e00ff */
[----:B------:R-:W1:Y:S01]  /*8590*/  LDCU.64 UR6, c[0x4][0x78] ;  /* 0x01000f00ff0677ac */ /* 0x000e620008000a00 */
[----:B------:R-:W2:Y:S01]  /*85a0*/  LDC.64 R2, c[0x4][R3] ;  /* 0x0100000003027b82 */ /* 0x000ea20000000a00 */
[----:B------:R-:W3:Y:S01]  /*85b0*/  LDCU.64 UR4, c[0x4][0x10] ;  /* 0x01000200ff0477ac */ /* 0x000ee20008000a00 */
[----:B-----5:R-:W-:Y:S01]  /*85c0*/  MOV R5, UR9 ;  /* 0x0000000900057c02 */ /* 0x020fe20008000f00 */
[----:B------:R-:W-:Y:S01]  /*85d0*/  IMAD.U32 R4, RZ, RZ, UR8 ;  /* 0x00000008ff047e24 */ /* 0x000fe2000f8e00ff */
[----:B-1----:R-:W-:Y:S01]  /*85e0*/  MOV R7, UR7 ;  /* 0x0000000700077c02 */ /* 0x002fe20008000f00 */
[----:B------:R-:W-:Y:S01]  /*85f0*/  IMAD.U32 R6, RZ, RZ, UR6 ;  /* 0x00000006ff067e24 */ /* 0x000fe2000f8e00ff */
[----:B---3--:R-:W-:Y:S01]  /*8600*/  MOV R11, UR5 ;  /* 0x00000005000b7c02 */ /* 0x008fe20008000f00 */
[----:B------:R-:W-:Y:S02]  /*8610*/  IMAD.U32 R10, RZ, RZ, UR4 ;  /* 0x00000004ff0a7e24 */ /* 0x000fe4000f8e00ff */
[----:B------:R-:W-:Y:S07]  /*8620*/  LEPC R20, `(.L_x_140) ;  /* 0x000000001014794e */ /* 0x000fee0000000000 */
[----:B--2-4-:R-:W-:Y:S05]  /*8630*/  CALL.ABS.NOINC R2 ;  /* 0x0000000002007343 */ /* 0x014fea0003c00000 */
.L_x_140:
[----:B------:R-:W-:Y:S05]  /*8640*/  WARPSYNC.ALL ;  /* 0x0000000000007948 */ /* 0x000fea0003800000 */
[----:B------:R-:W-:Y:S01]  /*8650*/  R2UR UR4, R34 ;  /* 0x00000000220472ca */ /* 0x000fe200000e0000 */
[----:B------:R-:W-:Y:S01]  /*8660*/  BSSY.RECONVERGENT B0, `(.L_x_141) ;  /* 0x0000043000007945 */ /* 0x000fe20003800200 */
[----:B------:R-:W-:Y:S02]  /*8670*/  ISETP.NE.AND P6, PT, R83, RZ, PT ;  /* 0x000000ff5300720c */ /* 0x000fe40003fc5270 */
[----:B------:R-:W-:Y:S02]  /*8680*/  ISETP.NE.AND P0, PT, R78, RZ, PT ;  /* 0x000000ff4e00720c */ /* 0x000fe40003f05270 */
[----:B------:R-:W-:Y:S07]  /*8690*/  MOV R20, UR40 ;  /* 0x0000002800147c02 */ /* 0x000fee0008000f00 */
[----:B-12---:R-:W1:Y:S02]  /*86a0*/  LDTM.x16 R4, tmem[UR4+0x40] ;  /* 0x00004004000479ee */ /* 0x006e640008240000 */
        /* <DEDUP_REMOVED lines=50> */
[----:B------:R-:W-:Y:S01]  /*89d0*/  UIADD3 UR10, UPT, UPT, UR36, 0x200, URZ ;  /* 0x00000200240a7890 */ /* 0x000fe2000fffe0ff */
[----:B------:R-:W-:Y:S01]  /*89e0*/  R2UR UR7, R65 ;  /* 0x00000000410772ca */ /* 0x000fe200000e0000 */
[----:B------:R-:W-:Y:S02]  /*89f0*/  UIADD3 UR8, UP0, UPT, UR50, 0x680, URZ ;  /* 0x0000068032087890 */ /* 0x000fe4000ff1e0ff */
[----:B------:R-:W-:Y:S02]  /*8a00*/  UIADD3 UR5, UPT, UPT, UR41, 0x40, URZ ;  /* 0x0000004029057890 */ /* 0x000fe4000fffe0ff */
[----:B------:R-:W-:Y:S01]  /*8a10*/  IMAD.U32 R70, RZ, RZ, UR10 ;  /* 0x0000000aff467e24 */ /* 0x000fe2000f8e00ff */
[----:B------:R-:W-:Y:S01]  /*8a20*/  UIADD3.X UR9, UPT, UPT, URZ, UR51, URZ, UP0, !UPT ;  /* 0x00000033ff097290 */ /* 0x000fe200087fe4ff */
[----:B------:R-:W-:Y:S03]  /*8a30*/  UMOV UR6, UR42 ;  /* 0x0000002a00067c82 */ /* 0x000fe60008000000 */
[----:B------:R-:W-:Y:S11]  /*8a40*/  R2UR UR4, R70 ;  /* 0x00000000460472ca */ /* 0x000ff600000e0000 */
[----:B------:R-:W-:Y:S02]  /*8a50*/  @!UPT UIADD3 URZ, UPT, UPT, URZ, URZ, URZ ;  /* 0x000000fffffff290 */ /* 0x000fe4000fffe0ff */
[----:B------:R2:W-:Y:S01]  /*8a60*/  UTMASTG.3D [UR4], [UR8] ;  /* 0x00000004080073b5 */ /* 0x0005e20008010000 */
[----:B------:R0:W-:Y:S01]  /*8a70*/  UTMACMDFLUSH ;  /* 0x00000000000079b7 */ /* 0x0001e20000000000 */
[----:B--2---:R-:W-:Y:S04]  /*8a80*/  DEPBAR.LE SB0, 0x1 ;  /* 0x000080400000791a */ /* 0x004fe80000000000 */
.L_x_142:
[----:B------:R-:W-:Y:S05]  /*8a90*/  BSYNC.RECONVERGENT B0 ;  /* 0x0000000000007941 */ /* 0x000fea0003800200 */
.L_x_141:
        /* <DEDUP_REMOVED lines=21> */
.L_x_146:
[----:B------:R-:W-:Y:S05]  /*8bf0*/  BSYNC B0 ;  /* 0x0000000000007941 */ /* 0x000fea0003800000 */
.L_x_145:
        /* <DEDUP_REMOVED lines=11> */
.L_x_144:
[----:B------:R-:W-:Y:S05]  /*8cb0*/  BSYNC B1 ;  /* 0x0000000000017941 */ /* 0x000fea0003800000 */
.L_x_143:
        /* <DEDUP_REMOVED lines=21> */
.L_x_148:
        /* <DEDUP_REMOVED lines=66> */
.L_x_150:
[----:B------:R-:W-:Y:S05]  /*9230*/  BSYNC.RECONVERGENT B0 ;  /* 0x0000000000007941 */ /* 0x000fea0003800200 */
.L_x_149:
        /* <DEDUP_REMOVED lines=21> */
.L_x_154:
[----:B------:R-:W-:Y:S05]  /*9390*/  BSYNC B0 ;  /* 0x0000000000007941 */ /* 0x000fea0003800000 */
.L_x_153:
        /* <DEDUP_REMOVED lines=11> */
.L_x_152:
[----:B------:R-:W-:Y:S05]  /*9450*/  BSYNC B1 ;  /* 0x0000000000017941 */ /* 0x000fea0003800000 */
.L_x_151:
        /* <DEDUP_REMOVED lines=21> */
.L_x_156:
        /* <DEDUP_REMOVED lines=66> */
.L_x_158:
[----:B------:R-:W-:Y:S05]  /*99d0*/  BSYNC.RECONVERGENT B0 ;  /* 0x0000000000007941 */ /* 0x000fea0003800200 */
.L_x_157:
        /* <DEDUP_REMOVED lines=21> */
.L_x_162:
[----:B------:R-:W-:Y:S05]  /*9b30*/  BSYNC B0 ;  /* 0x0000000000007941 */ /* 0x000fea0003800000 */
.L_x_161:
[----:B------:R-:W-:Y:S11]  /*9b40*/  ISETP.NE.AND P0, PT, R87, RZ, PT ;  /* 0x000000ff5700720c */ /* 0x000ff60003f05270 */
[----:B------:R-:W-:Y:S02]  /*9b50*/  @!UPT UIADD3 URZ, UPT, UPT, URZ, URZ, URZ ;  /* 0x000000fffffff290 */ /* 0x000fe4000fffe0ff */
[----:B------:R2:W4:Y:S04]  /*9b60*/  @P0 LDS.128 R40, [R4] ;  /* 0x0000000004280984 */ /* 0x0005280000000c00 */
[----:B------:R2:W1:Y:S04]  /*9b70*/  @P0 LDS.128 R44, [R3+0x10] ;  /* 0x00001000032c0984 */ /* 0x0004680000000c00 */
[----:B------:R2:W1:Y:S04]  /*9b80*/  @P0 LDS.128 R48, [R2+0x20] ;  /* 0x0000200002300984 */ /* 0x0004680000000c00 */
[----:B------:R2:W1:Y:S02]  /*9b90*/  @P0 LDS.128 R52, [R85+0x30] ;  /* 0x0000300055340984 */ /* 0x0004640000000c00 */
.L_x_160:
[----:B------:R-:W-:Y:S05]  /*9ba0*/  BSYNC B1 ;  /* 0x0000000000017941 */ /* 0x000fea0003800000 */
.L_x_159:
        /* <DEDUP_REMOVED lines=21> */
.L_x_164:
[----:B------:R-:W-:Y:S01]  /*9d00*/  ISETP.NE.AND P0, PT, R78, RZ, PT ;  /* 0x000000ff4e00720c */ /* 0x000fe20003f05270 */
[----:B------:R-:W-:Y:S05]  /*9d10*/  WARPSYNC.ALL ;  /* 0x0000000000007948 */ /* 0x000fea0003800000 */
[----:B------:R-:W-:Y:S01]  /*9d20*/  R2UR UR4, R34 ;  /* 0x00000000220472ca */ /* 0x000fe200000e0000 */
[----:B------:R-:W-:Y:S01]  /*9d30*/  BSSY.RECONVERGENT B0, `(.L_x_165) ;  /* 0x000003c000007945 */ /* 0x000fe20003800200 */
[----:B------:R-:W-:Y:S11]  /*9d40*/  R2UR UR5, R84 ;  /* 0x00000000540572ca */ /* 0x000ff600000e0000 */
[----:B--2---:R-:W1:Y:S01]  /*9d50*/  LDTM.x16 R4, tmem[UR4+0x70] ;  /* 0x00007004000479ee */ /* 0x004e620008240000 */
[----:B------:R-:W-:Y:S01]  /*9d60*/  NOP ;  /* 0x0000000000007918 */ /* 0x000fe20000000000 */
[----:B------:R-:W-:Y:S04]  /*9d70*/  UIADD3 UR5, UPT, UPT, UR5, 0xf0, URZ ;  /* 0x000000f005057890 */ /* 0x000fe8000fffe0ff */
[----:B------:R-:W-:Y:S09]  /*9d80*/  UPRMT UR5, UR37, 0x654, UR5 ;  /* 0x0000065425057896 */ /* 0x000ff20008000005 */
[----:B-1----:R-:W-:Y:S01]  /*9d90*/  SYNCS.ARRIVE.TRANS64.RED.A1T0 RZ, [UR5], RZ ;  /* 0x000000ffffff79a7 */ /* 0x002fe20008100405 */
[C---:B------:R-:W-:Y:S01]  /*9da0*/  FMUL R0, R33.reuse, R4 ;  /* 0x0000000421007220 */ /* 0x040fe20000400000 */
        /* <DEDUP_REMOVED lines=52> */
.L_x_166:
[----:B------:R-:W-:Y:S05]  /*a0f0*/  BSYNC.RECONVERGENT B0 ;  /* 0x0000000000007941 */ /* 0x000fea0003800200 */
.L_x_165:
[----:B------:R-:W-:Y:S01]  /*a100*/  BAR.SYNC.DEFER_BLOCKING 0x1, 0x80 ;  /* 0x0042000000007b1d */ /* 0x000fe20000010000 */
[----:B------:R-:W-:Y:S01]  /*a110*/  UISETP.NE.AND UP0, UPT, UR48, -0x8, UPT ;  /* 0xfffffff83000788c */ /* 0x000fe2000bf05270 */
[----:B------:R-:W-:Y:S08]  /*a120*/  IADD3 R31, PT, PT, R31, 0x1, RZ ;  /* 0x000000011f1f7810 */ /* 0x000ff00007ffe0ff */
[----:B------:R-:W-:Y:S05]  /*a130*/  BRA.U !UP0, `(.L_x_167) ;  /* 0x0000000108287547 */ /* 0x000fea000b800000 */
[----:B------:R-:W-:Y:S01]  /*a140*/  ISETP.NE.AND P0, PT, R83, RZ, PT ;  /* 0x000000ff5300720c */ /* 0x000fe20003f05270 */
[----:B------:R-:W-:Y:S01]  /*a150*/  IMAD.U32 R2, RZ, RZ, UR52 ;  /* 0x00000034ff027e24 */ /* 0x000fe2000f8e00ff */
[----:B------:R-:W-:Y:S01]  /*a160*/  UIADD3 UR52, UPT, UPT, UR52, 0x1, URZ ;  /* 0x0000000134347890 */ /* 0x000fe2000fffe0ff */
[----:B------:R-:W-:Y:S03]  /*a170*/  IMAD.U32 R0, RZ, RZ, UR37 ;  /* 0x00000025ff007e24 */ /* 0x000fe6000f8e00ff */
[----:B------:R-:W-:Y:S04]  /*a180*/  UISETP.NE.AND UP0, UPT, UR52, 0x4, UPT ;  /* 0x000000043400788c */ /* 0x000fe8000bf05270 */
[----:B------:R-:W-:Y:S03]  /*a190*/  USEL UR52, UR52, URZ, UP0 ;  /* 0x000000ff34347287 */ /* 0x000fe60008000000 */
[----:B------:R-:W-:Y:S05]  /*a1a0*/  @P0 LEA R2, R2, UR36, 0x3 ;  /* 0x0000002402020c11 */ /* 0x000fea000f8e18ff */
[----:B------:R-:W-:Y:S05]  /*a1b0*/  @P0 VIADD R2, R2, 0x80 ;  /* 0x0000008002020836 */ /* 0x000fea0000000000 */
[----:B------:R-:W-:Y:S04]  /*a1c0*/  @P0 PRMT R0, R0, 0x654, R2 ;  /* 0x0000065400000816 */ /* 0x000fe80000000002 */
[----:B------:R2:W-:Y:S03]  /*a1d0*/  @P0 SYNCS.ARRIVE.TRANS64.RED.A1T0 RZ, [R0+URZ], RZ ;  /* 0x000000ff00ff09a7 */ /* 0x0005e600081004ff */
.L_x_167:
[----:B------:R-:W-:Y:S01]  /*a1e0*/  ISETP.NE.AND P2, PT, R79, RZ, PT ;  /* 0x000000ff4f00720c */ /* 0x000fe20003f45270 */
[----:B------:R-:W-:Y:S01]  /*a1f0*/  UIADD3 UR48, UPT, UPT, UR48, 0x8, URZ ;  /* 0x0000000830307890 */ /* 0x000fe2000fffe0ff */
[----:B------:R-:W-:Y:S01]  /*a200*/  ISETP.NE.AND P0, PT, R81, 0x2, PT ;  /* 0x000000025100780c */ /* 0x000fe20003f05270 */
[----:B-1----:R-:W-:Y:S01]  /*a210*/  IMAD.IADD R14, R29, 0x1, R62 ;  /* 0x000000011d0e7824 */ /* 0x002fe200078e023e */
[----:B------:R-:W-:Y:S01]  /*a220*/  ISETP.NE.AND P1, PT, R31, 0x4, PT ;  /* 0x000000041f00780c */ /* 0x000fe20003f25270 */
[----:B------:R-:W-:Y:S01]  /*a230*/  IMAD.IADD R15, R30, 0x1, R63 ;  /* 0x000000011e0f7824 */ /* 0x000fe200078e023f */
[----:B------:R-:W-:Y:S02]  /*a240*/  SEL R2, RZ, 0x1, P0 ;  /* 0x00000001ff027807 */ /* 0x000fe40000000000 */
[----:B--2---:R-:W-:Y:S02]  /*a250*/  SEL R0, RZ, 0x1, P1 ;  /* 0x00000001ff007807 */ /* 0x004fe40000800000 */
[----:B------:R-:W-:Y:S02]  /*a260*/  LOP3.LUT R72, R72, R2, RZ, 0x3c, !PT ;  /* 0x0000000248487212 */ /* 0x000fe400078e3cff */
[----:B------:R-:W-:Y:S02]  /*a270*/  LOP3.LUT R73, R73, R0, RZ, 0x3c, !PT ;  /* 0x0000000049497212 */ /* 0x000fe400078e3cff */
[----:B------:R-:W-:Y:S02]  /*a280*/  @P2 R2UR UR4, R71 ;  /* 0x00000000470422ca */ /* 0x000fe400000e0000 */
[----:B------:R-:W-:Y:S02]  /*a290*/  SEL R81, R81, RZ, P0 ;  /* 0x000000ff51517207 */ /* 0x000fe40000000000 */
[----:B------:R-:W-:Y:S09]  /*a2a0*/  SEL R31, R31, RZ, P1 ;  /* 0x000000ff1f1f7207 */ /* 0x000ff20000800000 */
[----:B------:R-:W-:Y:S01]  /*a2b0*/  IMAD.U32 R65, RZ, RZ, UR4 ;  /* 0x00000004ff417e24 */ /* 0x000fe2000f8e00ff */
[----:B------:R-:W-:Y:S06]  /*a2c0*/  @P2 BRA `(.L_x_168) ;  /* 0xffffffb4009c2947 */ /* 0x000fec000383ffff */
[----:B------:R-:W-:-:S09]  /*a2d0*/  UISETP.NE.AND UP0, UPT, UR49, URZ, UPT ;  /* 0x000000ff3100728c */ /* 0x000fd2000bf05270 */
[----:B------:R-:W-:Y:S05]  /*a2e0*/  BRA.U !UP0, `(.L_x_169) ;  /* 0x0000000108487547 */ /* 0x000fea000b800000 */
[----:B------:R-:W1:Y:S02]  /*a2f0*/  LDCU.64 UR4, c[0x0][0x890] ;  /* 0x00011200ff0477ac */ /* 0x000e640008000a00 */
[----:B-1----:R-:W-:-:S04]  /*a300*/  UISETP.NE.U32.AND UP0, UPT, UR4, URZ, UPT ;  /* 0x000000ff0400728c */ /* 0x002fc8000bf05070 */
[----:B------:R-:W-:-:S09]  /*a310*/  UISETP.NE.AND.EX UP0, UPT, UR5, URZ, UPT, UP0 ;  /* 0x000000ff0500728c */ /* 0x000fd2000bf05300 */
[----:B------:R-:W-:Y:S05]  /*a320*/  BRA.U UP0, `(.L_x_170) ;  /* 0x00000001000c7547 */ /* 0x000fea000b800000 */
[----:B------:R-:W-:-:S13]  /*a330*/  FSETP.NEU.AND P0, PT, R35, RZ, PT ;  /* 0x000000ff2300720b */ /* 0x000fda0003f0d000 */
[----:B------:R-:W-:Y:S05]  /*a340*/  @!P0 EXIT ;  /* 0x000000000000894d */ /* 0x000fea0003800000 */
[----:B------:R-:W-:Y:S05]  /*a350*/  BRA `(.L_x_169) ;  /* 0x00000000002c7947 */ /* 0x000fea0003800000 */
.L_x_170:
[----:B------:R-:W-:Y:S01]  /*a360*/  ISETP.NE.AND P0, PT, R80, RZ, PT ;  /* 0x000000ff5000720c */ /* 0x000fe20003f05270 */
[----:B------:R-:W-:-:S12]  /*a370*/  BSSY.RECONVERGENT B0, `(.L_x_169) ;  /* 0x0000009000007945 */ /* 0x000fd80003800200 */
[----:B------:R-:W-:Y:S05]  /*a380*/  @P0 BRA `(.L_x_171) ;  /* 0x0000000000140947 */ /* 0x000fea0003800000 */
[----:B------:R-:W1:Y:S02]  /*a390*/  LDCU.64 UR4, c[0x0][0x888] ;  /* 0x00011100ff0477ac */ /* 0x000e640008000a00 */
[----:B-1----:R-:W-:-:S04]  /*a3a0*/  ISETP.NE.U32.AND P0, PT, RZ, UR4, PT ;  /* 0x00000004ff007c0c */ /* 0x002fc8000bf05070 */
[----:B------:R-:W-:-:S13]  /*a3b0*/  ISETP.NE.AND.EX P0, PT, RZ, UR5, PT, P0 ;  /* 0x00000005ff007c0c */ /* 0x000fda000bf05300 */
[----:B------:R-:W-:Y:S05]  /*a3c0*/  @!P0 EXIT ;  /* 0x000000000000894d */ /* 0x000fea0003800000 */
[----:B------:R-:W-:Y:S05]  /*a3d0*/  BRA `(.L_x_172) ;  /* 0x0000000000087947 */ /* 0x000fea0003800000 */
.L_x_171:
[----:B------:R-:W-:-:S13]  /*a3e0*/  FSETP.NEU.AND P0, PT, R35, RZ, PT ;  /* 0x000000ff2300720b */ /* 0x000fda0003f0d000 */
[----:B------:R-:W-:Y:S05]  /*a3f0*/  @!P0 EXIT ;  /* 0x000000000000894d */ /* 0x000fea0003800000 */
.L_x_172:
[----:B------:R-:W-:Y:S05]  /*a400*/  BSYNC.RECONVERGENT B0 ;  /* 0x0000000000007941 */ /* 0x000fea0003800200 */
.L_x_169:
[----:B------:R-:W-:Y:S01]  /*a410*/  ULEA UR4, UR52, UR36, 0x3 ;  /* 0x0000002434047291 */ /* 0x000fe2000f8e18ff */
[----:B------:R-:W-:-:S04]  /*a420*/  DEPBAR.LE SB0, 0x0 ;  /* 0x000080000000791a */ /* 0x000fc80000000000 */
[----:B------:R-:W-:-:S04]  /*a430*/  UIADD3 UR4, UPT, UPT, UR4, 0x80, URZ ;  /* 0x0000008004047890 */ /* 0x000fc8000fffe0ff */
[----:B------:R-:W-:-:S09]  /*a440*/  UPRMT UR4, UR37, 0x654, UR4 ;  /* 0x0000065425047896 */ /* 0x000fd20008000004 */
[----:B------:R-:W-:Y:S01]  /*a450*/  SYNCS.ARRIVE.TRANS64.RED.A1T0 RZ, [UR4], RZ ;  /* 0x000000ffffff79a7 */ /* 0x000fe20008100404 */
[----:B------:R-:W-:Y:S05]  /*a460*/  EXIT ;  /* 0x000000000000794d */ /* 0x000fea0003800000 */
.L_x_19:
[----:B--2---:R2:W1:Y:S02]  /*a470*/  SYNCS.PHASECHK.TRANS64.TRYWAIT P0, [R2+URZ+0x120], R3 ;  /* 0x00012003020075a7 */ /* 0x00446400080011ff */
[----:B-1----:R-:W-:Y:S05]  /*a480*/  @!P0 NANOSLEEP.SYNCS 0x989680 ;  /* 0x009896800000895d */ /* 0x002fea0003900000 */
[----:B------:R-:W1:Y:S02]  /*a490*/  @!P0 SYNCS.PHASECHK.TRANS64 P0, [R2+URZ+0x120], R3 ;  /* 0x00012003020085a7 */ /* 0x000e6400080010ff */
[----:B-1----:R-:W-:Y:S05]  /*a4a0*/  @!P0 BRA `(.L_x_19) ;  /* 0xfffffffc00f08947 */ /* 0x002fea000383ffff */
[----:B------:R-:W-:Y:S05]  /*a4b0*/  BRA `(.L_x_173) ;  /* 0xffffff70005c7947 */ /* 0x000fea000383ffff */
.L_x_22:
[----:B------:R-:W-:-:S13]  /*a4c0*/  R2UR UR6, R5 ;  /* 0x00000000050672ca */ /* 0x000fda00000e0000 */
[----:B-1----:R-:W-:-:S07]  /*a4d0*/  MOV R2, UR6 ;  /* 0x0000000600027c02 */ /* 0x002fce0008000f00 */
.L_x_174:
[----:B-1----:R1:W2:Y:S02]  /*a4e0*/  SYNCS.PHASECHK.TRANS64.TRYWAIT P0, [R2+URZ+0x30], R4 ;  /* 0x00003004020075a7 */ /* 0x0022a400080011ff */
[----:B--2---:R-:W-:Y:S05]  /*a4f0*/  @!P0 NANOSLEEP.SYNCS 0x989680 ;  /* 0x009896800000895d */ /* 0x004fea0003900000 */
[----:B------:R-:W2:Y:S02]  /*a500*/  @!P0 SYNCS.PHASECHK.TRANS64 P0, [R2+URZ+0x30], R4 ;  /* 0x00003004020085a7 */ /* 0x000ea400080010ff */
[----:B--2---:R-:W-:Y:S05]  /*a510*/  @!P0 BRA `(.L_x_174) ;  /* 0xfffffffc00f08947 */ /* 0x004fea000383ffff */
[----:B------:R-:W-:Y:S05]  /*a520*/  BRA `(.L_x_21) ;  /* 0xffffff7000d07947 */ /* 0x000fea000383ffff */
.L_x_30:
[----:B------:R-:W-:-:S07]  /*a530*/  MOV R2, UR65 ;  /* 0x0000004100027c02 */ /* 0x000fce0008000f00 */
.L_x_175:
[----:B-1----:R1:W2:Y:S02]  /*a540*/  SYNCS.PHASECHK.TRANS64.TRYWAIT P0, [R2+URZ+0x30], R4 ;  /* 0x00003004020075a7 */ /* 0x0022a400080011ff */
[----:B--2---:R-:W-:Y:S05]  /*a550*/  @!P0 NANOSLEEP.SYNCS 0x989680 ;  /* 0x009896800000895d */ /* 0x004fea0003900000 */
[----:B------:R-:W2:Y:S02]  /*a560*/  @!P0 SYNCS.PHASECHK.TRANS64 P0, [R2+URZ+0x30], R4 ;  /* 0x00003004020085a7 */ /* 0x000ea400080010ff */
[----:B--2---:R-:W-:Y:S05]  /*a570*/  @!P0 BRA `(.L_x_175) ;  /* 0xfffffffc00f08947 */ /* 0x004fea000383ffff */
[----:B------:R-:W-:Y:S05]  /*a580*/  BRA `(.L_x_29) ;  /* 0xffffff78002c7947 */ /* 0x000fea000383ffff */
.L_x_36:
[----:B-1----:R1:W2:Y:S02]  /*a590*/  SYNCS.PHASECHK.TRANS64.TRYWAIT P0, [R2+URZ+0xb0], R3 ;  /* 0x0000b003020075a7 */ /* 0x0022a400080011ff */
[----:B--2---:R-:W-:Y:S05]  /*a5a0*/  @!P0 NANOSLEEP.SYNCS 0x989680 ;  /* 0x009896800000895d */ /* 0x004fea0003900000 */
[----:B------:R-:W2:Y:S02]  /*a5b0*/  @!P0 SYNCS.PHASECHK.TRANS64 P0, [R2+URZ+0xb0], R3 ;  /* 0x0000b003020085a7 */ /* 0x000ea400080010ff */
[----:B--2---:R-:W-:Y:S05]  /*a5c0*/  @!P0 BRA `(.L_x_36) ;  /* 0xfffffffc00f08947 */ /* 0x004fea000383ffff */
[----:B------:R-:W-:Y:S05]  /*a5d0*/  BRA `(.L_x_176) ;  /* 0xffffff7c00487947 */ /* 0x000fea000383ffff */
.L_x_40:
[----:B----4-:R-:W-:-:S07]  /*a5e0*/  MOV R0, UR5 ;  /* 0x0000000500007c02 */ /* 0x010fce0008000f00 */
.L_x_177:
[----:B-1----:R1:W2:Y:S02]  /*a5f0*/  SYNCS.PHASECHK.TRANS64.TRYWAIT P0, [R0+URZ], R2 ;  /* 0x00000002000075a7 */ /* 0x0022a400080011ff */
[----:B--2---:R-:W-:Y:S05]  /*a600*/  @!P0 NANOSLEEP.SYNCS 0x989680 ;  /* 0x009896800000895d */ /* 0x004fea0003900000 */
[----:B------:R-:W2:Y:S02]  /*a610*/  @!P0 SYNCS.PHASECHK.TRANS64 P0, [R0+URZ], R2 ;  /* 0x00000002000085a7 */ /* 0x000ea400080010ff */
[----:B--2---:R-:W-:Y:S05]  /*a620*/  @!P0 BRA `(.L_x_177) ;  /* 0xfffffffc00f08947 */ /* 0x004fea000383ffff */
[----:B------:R-:W-:Y:S05]  /*a630*/  BRA `(.L_x_178) ;  /* 0xffffff8000c07947 */ /* 0x000fea000383ffff */
.L_x_41:
[----:B----4-:R-:W-:-:S07]  /*a640*/  MOV R0, UR5 ;  /* 0x0000000500007c02 */ /* 0x010fce0008000f00 */
.L_x_179:
[----:B-1----:R1:W2:Y:S02]  /*a650*/  SYNCS.PHASECHK.TRANS64.TRYWAIT P0, [R0+URZ], R3 ;  /* 0x00000003000075a7 */ /* 0x0022a400080011ff */
[----:B--2---:R-:W-:Y:S05]  /*a660*/  @!P0 NANOSLEEP.SYNCS 0x989680 ;  /* 0x009896800000895d */ /* 0x004fea0003900000 */
[----:B------:R-:W2:Y:S02]  /*a670*/  @!P0 SYNCS.PHASECHK.TRANS64 P0, [R0+URZ], R3 ;  /* 0x00000003000085a7 */ /* 0x000ea400080010ff */
[----:B--2---:R-:W-:Y:S05]  /*a680*/  @!P0 BRA `(.L_x_179) ;  /* 0xfffffffc00f08947 */ /* 0x004fea000383ffff */
[----:B------:R-:W-:Y:S05]  /*a690*/  BRA `(.L_x_180) ;  /* 0xffffff8000cc7947 */ /* 0x000fea000383ffff */
.L_x_42:
[----:B----4-:R-:W-:-:S07]  /*a6a0*/  MOV R0, UR5 ;  /* 0x0000000500007c02 */ /* 0x010fce0008000f00 */
.L_x_181:
[----:B-1----:R1:W2:Y:S02]  /*a6b0*/  SYNCS.PHASECHK.TRANS64.TRYWAIT P0, [R0+URZ], R3 ;  /* 0x00000003000075a7 */ /* 0x0022a400080011ff */
[----:B--2---:R-:W-:Y:S05]  /*a6c0*/  @!P0 NANOSLEEP.SYNCS 0x989680 ;  /* 0x009896800000895d */ /* 0x004fea0003900000 */
[----:B------:R-:W2:Y:S02]  /*a6d0*/  @!P0 SYNCS.PHASECHK.TRANS64 P0, [R0+URZ], R3 ;  /* 0x00000003000085a7 */ /* 0x000ea400080010ff */
[----:B--2---:R-:W-:Y:S05]  /*a6e0*/  @!P0 BRA `(.L_x_181) ;  /* 0xfffffffc00f08947 */ /* 0x004fea000383ffff */
[----:B------:R-:W-:Y:S05]  /*a6f0*/  BRA `(.L_x_182) ;  /* 0xffffff8000d87947 */ /* 0x000fea000383ffff */
.L_x_43:
[----:B----4-:R-:W-:-:S07]  /*a700*/  MOV R0, UR5 ;  /* 0x0000000500007c02 */ /* 0x010fce0008000f00 */
.L_x_183:
[----:B-1----:R1:W2:Y:S02]  /*a710*/  SYNCS.PHASECHK.TRANS64.TRYWAIT P0, [R0+URZ], R3 ;  /* 0x00000003000075a7 */ /* 0x0022a400080011ff */
[----:B--2---:R-:W-:Y:S05]  /*a720*/  @!P0 NANOSLEEP.SYNCS 0x989680 ;  /* 0x009896800000895d */ /* 0x004fea0003900000 */
[----:B------:R-:W2:Y:S02]  /*a730*/  @!P0 SYNCS.PHASECHK.TRANS64 P0, [R0+URZ], R3 ;  /* 0x00000003000085a7 */ /* 0x000ea400080010ff */
[----:B--2---:R-:W-:Y:S05]  /*a740*/  @!P0 BRA `(.L_x_183) ;  /* 0xfffffffc00f08947 */ /* 0x004fea000383ffff */
[----:B------:R-:W-:Y:S05]  /*a750*/  BRA `(.L_x_184) ;  /* 0xffffff8000e47947 */ /* 0x000fea000383ffff */
.L_x_44:
[----:B----4-:R-:W-:-:S07]  /*a760*/  MOV R0, UR5 ;  /* 0x0000000500007c02 */ /* 0x010fce0008000f00 */
.L_x_185:
[----:B-1----:R1:W2:Y:S02]  /*a770*/  SYNCS.PHASECHK.TRANS64.TRYWAIT P0, [R0+URZ], R3 ;  /* 0x00000003000075a7 */ /* 0x0022a400080011ff */
[----:B--2---:R-:W-:Y:S05]  /*a780*/  @!P0 NANOSLEEP.SYNCS 0x989680 ;  /* 0x009896800000895d */ /* 0x004fea0003900000 */
[----:B------:R-:W2:Y:S02]  /*a790*/  @!P0 SYNCS.PHASECHK.TRANS64 P0, [R0+URZ], R3 ;  /* 0x00000003000085a7 */ /* 0x000ea400080010ff */
[----:B--2---:R-:W-:Y:S05]  /*a7a0*/  @!P0 BRA `(.L_x_185) ;  /* 0xfffffffc00f08947 */ /* 0x004fea000383ffff */
[----:B------:R-:W-:Y:S05]  /*a7b0*/  BRA `(.L_x_186) ;  /* 0xffffff8000f07947 */ /* 0x000fea000383ffff */
.L_x_47:
[----:B-1----:R1:W2:Y:S02]  /*a7c0*/  SYNCS.PHASECHK.TRANS64.TRYWAIT P0, [R0+URZ+0x110], R4 ;  /* 0x00011004000075a7 */ /* 0x0022a400080011ff */
[----:B--2---:R-:W-:Y:S05]  /*a7d0*/  @!P0 NANOSLEEP.SYNCS 0x989680 ;  /* 0x009896800000895d */ /* 0x004fea0003900000 */
[----:B------:R-:W2:Y:S02]  /*a7e0*/  @!P0 SYNCS.PHASECHK.TRANS64 P0, [R0+URZ+0x110], R4 ;  /* 0x00011004000085a7 */ /* 0x000ea400080010ff */
[----:B--2---:R-:W-:Y:S05]  /*a7f0*/  @!P0 BRA `(.L_x_47) ;  /* 0xfffffffc00f08947 */ /* 0x004fea000383ffff */
[----:B------:R-:W-:Y:S05]  /*a800*/  BRA `(.L_x_187) ;  /* 0xffffff84004c7947 */ /* 0x000fea000383ffff */
.L_x_48:
[----:B------:R-:W-:-:S07]  /*a810*/  MOV R0, UR5 ;  /* 0x0000000500007c02 */ /* 0x000fce0008000f00 */
.L_x_188:
[----:B-1----:R1:W2:Y:S02]  /*a820*/  SYNCS.PHASECHK.TRANS64.TRYWAIT P0, [R0+URZ+0xc0], R5 ;  /* 0x0000c005000075a7 */ /* 0x0022a400080011ff */
[----:B--2---:R-:W-:Y:S05]  /*a830*/  @!P0 NANOSLEEP.SYNCS 0x989680 ;  /* 0x009896800000895d */ /* 0x004fea0003900000 */
[----:B------:R-:W2:Y:S02]  /*a840*/  @!P0 SYNCS.PHASECHK.TRANS64 P0, [R0+URZ+0xc0], R5 ;  /* 0x0000c005000085a7 */ /* 0x000ea400080010ff */
[----:B--2---:R-:W-:Y:S05]  /*a850*/  @!P0 BRA `(.L_x_188) ;  /* 0xfffffffc00f08947 */ /* 0x004fea000383ffff */
[----:B------:R-:W-:Y:S05]  /*a860*/  BRA `(.L_x_189) ;  /* 0xffffff84005c7947 */ /* 0x000fea000383ffff */
.L_x_49:
[----:B-1----:R1:W2:Y:S02]  /*a870*/  SYNCS.PHASECHK.TRANS64.TRYWAIT P1, [R0+URZ+0xb0], R4 ;  /* 0x0000b004000075a7 */ /* 0x0022a400080211ff */
[----:B--2---:R-:W-:Y:S05]  /*a880*/  @!P1 NANOSLEEP.SYNCS 0x989680 ;  /* 0x009896800000995d */ /* 0x004fea0003900000 */
[----:B------:R-:W2:Y:S02]  /*a890*/  @!P1 SYNCS.PHASECHK.TRANS64 P1, [R0+URZ+0xb0], R4 ;  /* 0x0000b004000095a7 */ /* 0x000ea400080210ff */
[----:B--2---:R-:W-:Y:S05]  /*a8a0*/  @!P1 BRA `(.L_x_49) ;  /* 0xfffffffc00f09947 */ /* 0x004fea000383ffff */
[----:B------:R-:W-:Y:S05]  /*a8b0*/  BRA `(.L_x_190) ;  /* 0xffffff84008c7947 */ /* 0x000fea000383ffff */
.L_x_52:
[----:B------:R-:W-:-:S07]  /*a8c0*/  MOV R0, UR5 ;  /* 0x0000000500007c02 */ /* 0x000fce0008000f00 */
.L_x_191:
[----:B-1----:R1:W2:Y:S02]  /*a8d0*/  SYNCS.PHASECHK.TRANS64.TRYWAIT P0, [R0+URZ+0xc0], R2 ;  /* 0x0000c002000075a7 */ /* 0x0022a400080011ff */
[----:B--2---:R-:W-:Y:S05]  /*a8e0*/  @!P0 NANOSLEEP.SYNCS 0x989680 ;  /* 0x009896800000895d */ /* 0x004fea0003900000 */
[----:B------:R-:W2:Y:S02]  /*a8f0*/  @!P0 SYNCS.PHASECHK.TRANS64 P0, [R0+URZ+0xc0], R2 ;  /* 0x0000c002000085a7 */ /* 0x000ea400080010ff */
[----:B--2---:R-:W-:Y:S05]  /*a900*/  @!P0 BRA `(.L_x_191) ;  /* 0xfffffffc00f08947 */ /* 0x004fea000383ffff */
[----:B------:R-:W-:Y:S05]  /*a910*/  BRA `(.L_x_51) ;  /* 0xffffff8400e07947 */ /* 0x000fea000383ffff */
.L_x_59:
[----:B-1----:R1:W2:Y:S02]  /*a920*/  SYNCS.PHASECHK.TRANS64.TRYWAIT P1, [R0+URZ+0xb0], R2 ;  /* 0x0000b002000075a7 */ /* 0x0022a400080211ff */
[----:B--2---:R-:W-:Y:S05]  /*a930*/  @!P1 NANOSLEEP.SYNCS 0x989680 ;  /* 0x009896800000995d */ /* 0x004fea0003900000 */
[----:B------:R-:W2:Y:S02]  /*a940*/  @!P1 SYNCS.PHASECHK.TRANS64 P1, [R0+URZ+0xb0], R2 ;  /* 0x0000b002000095a7 */ /* 0x000ea400080210ff */
[----:B--2---:R-:W-:Y:S05]  /*a950*/  @!P1 BRA `(.L_x_59) ;  /* 0xfffffffc00f09947 */ /* 0x004fea000383ffff */
[----:B------:R-:W-:Y:S05]  /*a960*/  BRA `(.L_x_192) ;  /* 0xffffff8c00507947 */ /* 0x000fea000383ffff */
.L_x_60:
[----:B------:R-:W-:-:S07]  /*a970*/  MOV R2, UR7 ;  /* 0x0000000700027c02 */ /* 0x000fce0008000f00 */
.L_x_193:
[----:B-1----:R1:W2:Y:S02]  /*a980*/  SYNCS.PHASECHK.TRANS64.TRYWAIT P0, [R2+URZ+0xf0], R0 ;  /* 0x0000f000020075a7 */ /* 0x0022a400080011ff */
[----:B--2---:R-:W-:Y:S05]  /*a990*/  @!P0 NANOSLEEP.SYNCS 0x989680 ;  /* 0x009896800000895d */ /* 0x004fea0003900000 */
[----:B------:R-:W2:Y:S02]  /*a9a0*/  @!P0 SYNCS.PHASECHK.TRANS64 P0, [R2+URZ+0xf0], R0 ;  /* 0x0000f000020085a7 */ /* 0x000ea400080010ff */
[----:B--2---:R-:W-:Y:S05]  /*a9b0*/  @!P0 BRA `(.L_x_193) ;  /* 0xfffffffc00f08947 */ /* 0x004fea000383ffff */
[----:B------:R-:W-:Y:S05]  /*a9c0*/  BRA `(.L_x_194) ;  /* 0xffffff8c00887947 */ /* 0x000fea000383ffff */
.L_x_63:
[----:B------:R-:W-:Y:S07]  /*a9d0*/  MOV R0, UR6 ;  /* 0x0000000600007c02 */ /* 0x000fee0008000f00 */
.L_x_195:
[----:B-1----:R1:W2:Y:S02]  /*a9e0*/  SYNCS.PHASECHK.TRANS64.TRYWAIT P0, [R0+URZ], R2 ;  /* 0x00000002000075a7 */ /* 0x0022a400080011ff */
[----:B--2---:R-:W-:Y:S05]  /*a9f0*/  @!P0 NANOSLEEP.SYNCS 0x989680 ;  /* 0x009896800000895d */ /* 0x004fea0003900000 */
[----:B------:R-:W2:Y:S02]  /*aa00*/  @!P0 SYNCS.PHASECHK.TRANS64 P0, [R0+URZ], R2 ;  /* 0x00000002000085a7 */ /* 0x000ea400080010ff */
[----:B--2---:R-:W-:Y:S05]  /*aa10*/  @!P0 BRA `(.L_x_195) ;  /* 0xfffffffc00f08947 */ /* 0x004fea000383ffff */
[----:B------:R-:W-:Y:S05]  /*aa20*/  BRA `(.L_x_62) ;  /* 0xffffff8c00a47947 */ /* 0x000fea000383ffff */
.L_x_66:
[----:B------:R-:W-:-:S07]  /*aa30*/  MOV R0, UR6 ;  /* 0x0000000600007c02 */ /* 0x000fce0008000f00 */
.L_x_196:
[----:B--2---:R2:W4:Y:S02]  /*aa40*/  SYNCS.PHASECHK.TRANS64.TRYWAIT P0, [R0+URZ], R2 ;  /* 0x00000002000075a7 */ /* 0x00452400080011ff */
[----:B----4-:R-:W-:Y:S05]  /*aa50*/  @!P0 NANOSLEEP.SYNCS 0x989680 ;  /* 0x009896800000895d */ /* 0x010fea0003900000 */
[----:B------:R-:W4:Y:S02]  /*aa60*/  @!P0 SYNCS.PHASECHK.TRANS64 P0, [R0+URZ], R2 ;  /* 0x00000002000085a7 */ /* 0x000f2400080010ff */
[----:B----4-:R-:W-:Y:S05]  /*aa70*/  @!P0 BRA `(.L_x_196) ;  /* 0xfffffffc00f08947 */ /* 0x010fea000383ffff */
[----:B------:R-:W-:Y:S05]  /*aa80*/  BRA `(.L_x_197) ;  /* 0xffffff9000807947 */ /* 0x000fea000383ffff */
.L_x_67:
[----:B------:R-:W-:-:S07]  /*aa90*/  MOV R0, UR6 ;  /* 0x0000000600007c02 */ /* 0x000fce0008000f00 */
.L_x_198:
[----:B-1----:R1:W2:Y:S02]  /*aaa0*/  SYNCS.PHASECHK.TRANS64.TRYWAIT P0, [R0+URZ], R3 ;  /* 0x00000003000075a7 */ /* 0x0022a400080011ff */
[----:B--2---:R-:W-:Y:S05]  /*aab0*/  @!P0 NANOSLEEP.SYNCS 0x989680 ;  /* 0x009896800000895d */ /* 0x004fea0003900000 */
[----:B------:R-:W2:Y:S02]  /*aac0*/  @!P0 SYNCS.PHASECHK.TRANS64 P0, [R0+URZ], R3 ;  /* 0x00000003000085a7 */ /* 0x000ea400080010ff */
[----:B--2---:R-:W-:Y:S05]  /*aad0*/  @!P0 BRA `(.L_x_198) ;  /* 0xfffffffc00f08947 */ /* 0x004fea000383ffff */
[----:B------:R-:W-:Y:S05]  /*aae0*/  BRA `(.L_x_199) ;  /* 0xffffff90008c7947 */ /* 0x000fea000383ffff */
.L_x_68:
[----:B------:R-:W-:-:S07]  /*aaf0*/  MOV R0, UR6 ;  /* 0x0000000600007c02 */ /* 0x000fce0008000f00 */
.L_x_200:
[----:B-1----:R1:W2:Y:S02]  /*ab00*/  SYNCS.PHASECHK.TRANS64.TRYWAIT P0, [R0+URZ], R3 ;  /* 0x00000003000075a7 */ /* 0x0022a400080011ff */
[----:B--2---:R-:W-:Y:S05]  /*ab10*/  @!P0 NANOSLEEP.SYNCS 0x989680 ;  /* 0x009896800000895d */ /* 0x004fea0003900000 */
[----:B------:R-:W2:Y:S02]  /*ab20*/  @!P0 SYNCS.PHASECHK.TRANS64 P0, [R0+URZ], R3 ;  /* 0x00000003000085a7 */ /* 0x000ea400080010ff */
[----:B--2---:R-:W-:Y:S05]  /*ab30*/  @!P0 BRA `(.L_x_200) ;  /* 0xfffffffc00f08947 */ /* 0x004fea000383ffff */
[----:B------:R-:W-:Y:S05]  /*ab40*/  BRA `(.L_x_201) ;  /* 0xffffff9000987947 */ /* 0x000fea000383ffff */
.L_x_69:
[----:B-1----:R-:W-:-:S07]  /*ab50*/  MOV R0, UR7 ;  /* 0x0000000700007c02 */ /* 0x002fce0008000f00 */
.L_x_202:
[----:B-1----:R1:W2:Y:S02]  /*ab60*/  SYNCS.PHASECHK.TRANS64.TRYWAIT P0, [R0+URZ], R2 ;  /* 0x00000002000075a7 */ /* 0x0022a400080011ff */
[----:B--2---:R-:W-:Y:S05]  /*ab70*/  @!P0 NANOSLEEP.SYNCS 0x989680 ;  /* 0x009896800000895d */ /* 0x004fea0003900000 */
[----:B------:R-:W2:Y:S02]  /*ab80*/  @!P0 SYNCS.PHASECHK.TRANS64 P0, [R0+URZ], R2 ;  /* 0x00000002000085a7 */ /* 0x000ea400080010ff */
[----:B--2---:R-:W-:Y:S05]  /*ab90*/  @!P0 BRA `(.L_x_202) ;  /* 0xfffffffc00f08947 */ /* 0x004fea000383ffff */
[----:B------:R-:W-:Y:S05]  /*aba0*/  BRA `(.L_x_203) ;  /* 0xffffff9000a47947 */ /* 0x000fea000383ffff */
.L_x_74:
[----:B--2---:R2:W3:Y:S02]  /*abb0*/  SYNCS.PHASECHK.TRANS64.TRYWAIT P0, [R0+URZ+0xb0], R2 ;  /* 0x0000b002000075a7 */ /* 0x0044e400080011ff */
[----:B---3--:R-:W-:Y:S05]  /*abc0*/  @!P0 NANOSLEEP.SYNCS 0x989680 ;  /* 0x009896800000895d */ /* 0x008fea0003900000 */
[----:B------:R-:W3:Y:S02]  /*abd0*/  @!P0 SYNCS.PHASECHK.TRANS64 P0, [R0+URZ+0xb0], R2 ;  /* 0x0000b002000085a7 */ /* 0x000ee400080010ff */
[----:B---3--:R-:W-:Y:S05]  /*abe0*/  @!P0 BRA `(.L_x_74) ;  /* 0xfffffffc00f08947 */ /* 0x008fea000383ffff */
[----:B------:R-:W-:Y:S05]  /*abf0*/  BRA `(.L_x_204) ;  /* 0xffffff9400a47947 */ /* 0x000fea000383ffff */
.L_x_77:
[----:B------:R-:W-:Y:S07]  /*ac00*/  MOV R0, UR7 ;  /* 0x0000000700007c02 */ /* 0x000fee0008000f00 */
.L_x_205:
[----:B--2---:R2:W3:Y:S02]  /*ac10*/  SYNCS.PHASECHK.TRANS64.TRYWAIT P0, [R0+URZ+0xa8], R2 ;  /* 0x0000a802000075a7 */ /* 0x0044e400080011ff */
[----:B---3--:R-:W-:Y:S05]  /*ac20*/  @!P0 NANOSLEEP.SYNCS 0x989680 ;  /* 0x009896800000895d */ /* 0x008fea0003900000 */
[----:B------:R-:W3:Y:S02]  /*ac30*/  @!P0 SYNCS.PHASECHK.TRANS64 P0, [R0+URZ+0xa8], R2 ;  /* 0x0000a802000085a7 */ /* 0x000ee400080010ff */
[----:B---3--:R-:W-:Y:S05]  /*ac40*/  @!P0 BRA `(.L_x_205) ;  /* 0xfffffffc00f08947 */ /* 0x008fea000383ffff */
[----:B------:R-:W-:Y:S05]  /*ac50*/  BRA `(.L_x_76) ;  /* 0xffffff9800847947 */ /* 0x000fea000383ffff */
.L_x_80:
[----:B------:R-:W-:Y:S07]  /*ac60*/  MOV R0, UR7 ;  /* 0x0000000700007c02 */ /* 0x000fee0008000f00 */
.L_x_206:
[----:B-1----:R1:W2:Y:S02]  /*ac70*/  SYNCS.PHASECHK.TRANS64.TRYWAIT P0, [R0+URZ+0x80], R32 ;  /* 0x00008020000075a7 */ /* 0x0022a400080011ff */
[----:B--2---:R-:W-:Y:S05]  /*ac80*/  @!P0 NANOSLEEP.SYNCS 0x989680 ;  /* 0x009896800000895d */ /* 0x004fea0003900000 */
[----:B------:R-:W2:Y:S02]  /*ac90*/  @!P0 SYNCS.PHASECHK.TRANS64 P0, [R0+URZ+0x80], R32 ;  /* 0x00008020000085a7 */ /* 0x000ea400080010ff */
[----:B--2---:R-:W-:Y:S05]  /*aca0*/  @!P0 BRA `(.L_x_206) ;  /* 0xfffffffc00f08947 */ /* 0x004fea000383ffff */
[----:B------:R-:W-:Y:S05]  /*acb0*/  BRA `(.L_x_207) ;  /* 0xffffff9c00047947 */ /* 0x000fea000383ffff */
.L_x_81:
[----:B------:R-:W-:Y:S07]  /*acc0*/  MOV R0, UR7 ;  /* 0x0000000700007c02 */ /* 0x000fee0008000f00 */
.L_x_208:
[----:B-1----:R1:W2:Y:S02]  /*acd0*/  SYNCS.PHASECHK.TRANS64.TRYWAIT P0, [R0+URZ+0x88], R32 ;  /* 0x00008820000075a7 */ /* 0x0022a400080011ff */
[----:B--2---:R-:W-:Y:S05]  /*ace0*/  @!P0 NANOSLEEP.SYNCS 0x989680 ;  /* 0x009896800000895d */ /* 0x004fea0003900000 */
[----:B------:R-:W2:Y:S02]  /*acf0*/  @!P0 SYNCS.PHASECHK.TRANS64 P0, [R0+URZ+0x88], R32 ;  /* 0x00008820000085a7 */ /* 0x000ea400080010ff */
[----:B--2---:R-:W-:Y:S05]  /*ad00*/  @!P0 BRA `(.L_x_208) ;  /* 0xfffffffc00f08947 */ /* 0x004fea000383ffff */
[----:B------:R-:W-:Y:S05]  /*ad10*/  BRA `(.L_x_209) ;  /* 0xffffff9c00407947 */ /* 0x000fea000383ffff */
.L_x_82:
[----:B------:R-:W-:Y:S07]  /*ad20*/  MOV R0, UR7 ;  /* 0x0000000700007c02 */ /* 0x000fee0008000f00 */
.L_x_210:
[----:B-1----:R1:W2:Y:S02]  /*ad30*/  SYNCS.PHASECHK.TRANS64.TRYWAIT P0, [R0+URZ+0x90], R32 ;  /* 0x00009020000075a7 */ /* 0x0022a400080011ff */
[----:B--2---:R-:W-:Y:S05]  /*ad40*/  @!P0 NANOSLEEP.SYNCS 0x989680 ;  /* 0x009896800000895d */ /* 0x004fea0003900000 */
[----:B------:R-:W2:Y:S02]  /*ad50*/  @!P0 SYNCS.PHASECHK.TRANS64 P0, [R0+URZ+0x90], R32 ;  /* 0x00009020000085a7 */ /* 0x000ea400080010ff */
[----:B--2---:R-:W-:Y:S05]  /*ad60*/  @!P0 BRA `(.L_x_210) ;  /* 0xfffffffc00f08947 */ /* 0x004fea000383ffff */
[----:B------:R-:W-:Y:S05]  /*ad70*/  BRA `(.L_x_211) ;  /* 0xffffff9c00847947 */ /* 0x000fea000383ffff */
.L_x_83:
[----:B------:R-:W-:Y:S07]  /*ad80*/  MOV R0, UR7 ;  /* 0x0000000700007c02 */ /* 0x000fee0008000f00 */
.L_x_212:
[----:B-1----:R1:W2:Y:S02]  /*ad90*/  SYNCS.PHASECHK.TRANS64.TRYWAIT P0, [R0+URZ+0x98], R32 ;  /* 0x00009820000075a7 */ /* 0x0022a400080011ff */
[----:B--2---:R-:W-:Y:S05]  /*ada0*/  @!P0 NANOSLEEP.SYNCS 0x989680 ;  /* 0x009896800000895d */ /* 0x004fea0003900000 */
[----:B------:R-:W2:Y:S02]  /*adb0*/  @!P0 SYNCS.PHASECHK.TRANS64 P0, [R0+URZ+0x98], R32 ;  /* 0x00009820000085a7 */ /* 0x000ea400080010ff */
[----:B--2---:R-:W-:Y:S05]  /*adc0*/  @!P0 BRA `(.L_x_212) ;  /* 0xfffffffc00f08947 */ /* 0x004fea000383ffff */
[----:B------:R-:W-:Y:S05]  /*add0*/  BRA `(.L_x_213) ;  /* 0xffffff9c00c87947 */ /* 0x000fea000383ffff */
.L_x_84:
[----:B------:R-:W-:Y:S07]  /*ade0*/  MOV R0, UR7 ;  /* 0x0000000700007c02 */ /* 0x000fee0008000f00 */
.L_x_214:
[----:B-1----:R1:W2:Y:S02]  /*adf0*/  SYNCS.PHASECHK.TRANS64.TRYWAIT P0, [R0+URZ+0x80], R14 ;  /* 0x0000800e000075a7 */ /* 0x0022a400080011ff */
[----:B--2---:R-:W-:Y:S05]  /*ae00*/  @!P0 NANOSLEEP.SYNCS 0x989680 ;  /* 0x009896800000895d */ /* 0x004fea0003900000 */
[----:B------:R-:W2:Y:S02]  /*ae10*/  @!P0 SYNCS.PHASECHK.TRANS64 P0, [R0+URZ+0x80], R14 ;  /* 0x0000800e000085a7 */ /* 0x000ea400080010ff */
[----:B--2---:R-:W-:Y:S05]  /*ae20*/  @!P0 BRA `(.L_x_214) ;  /* 0xfffffffc00f08947 */ /* 0x004fea000383ffff */
[----:B------:R-:W-:Y:S05]  /*ae30*/  BRA `(.L_x_215) ;  /* 0xffffffa000107947 */ /* 0x000fea000383ffff */
.L_x_85:
[----:B------:R-:W-:Y:S07]  /*ae40*/  MOV R0, UR7 ;  /* 0x0000000700007c02 */ /* 0x000fee0008000f00 */
.L_x_216:
[----:B-1----:R1:W2:Y:S02]  /*ae50*/  SYNCS.PHASECHK.TRANS64.TRYWAIT P0, [R0+URZ+0x88], R14 ;  /* 0x0000880e000075a7 */ /* 0x0022a400080011ff */
[----:B--2---:R-:W-:Y:S05]  /*ae60*/  @!P0 NANOSLEEP.SYNCS 0x989680 ;  /* 0x009896800000895d */ /* 0x004fea0003900000 */
[----:B------:R-:W2:Y:S02]  /*ae70*/  @!P0 SYNCS.PHASECHK.TRANS64 P0, [R0+URZ+0x88], R14 ;  /* 0x0000880e000085a7 */ /* 0x000ea400080010ff */
[----:B--2---:R-:W-:Y:S05]  /*ae80*/  @!P0 BRA `(.L_x_216) ;  /* 0xfffffffc00f08947 */ /* 0x004fea000383ffff */
[----:B------:R-:W-:Y:S05]  /*ae90*/  BRA `(.L_x_217) ;  /* 0xffffffa000547947 */ /* 0x000fea000383ffff */
.L_x_86:
[----:B------:R-:W-:Y:S07]  /*aea0*/  MOV R0, UR7 ;  /* 0x0000000700007c02 */ /* 0x000fee0008000f00 */
.L_x_218:
[----:B-1----:R1:W2:Y:S02]  /*aeb0*/  SYNCS.PHASECHK.TRANS64.TRYWAIT P0, [R0+URZ+0x90], R14 ;  /* 0x0000900e000075a7 */ /* 0x0022a400080011ff */
[----:B--2---:R-:W-:Y:S05]  /*aec0*/  @!P0 NANOSLEEP.SYNCS 0x989680 ;  /* 0x009896800000895d */ /* 0x004fea0003900000 */
[----:B------:R-:W2:Y:S02]  /*aed0*/  @!P0 SYNCS.PHASECHK.TRANS64 P0, [R0+URZ+0x90], R14 ;  /* 0x0000900e000085a7 */ /* 0x000ea400080010ff */
[----:B--2---:R-:W-:Y:S05]  /*aee0*/  @!P0 BRA `(.L_x_218) ;  /* 0xfffffffc00f08947 */ /* 0x004fea000383ffff */
[----:B------:R-:W-:Y:S05]  /*aef0*/  BRA `(.L_x_219) ;  /* 0xffffffa000987947 */ /* 0x000fea000383ffff */
.L_x_87:
[----:B------:R-:W-:Y:S07]  /*af00*/  MOV R0, UR7 ;  /* 0x0000000700007c02 */ /* 0x000fee0008000f00 */
.L_x_220:
[----:B-1----:R1:W2:Y:S02]  /*af10*/  SYNCS.PHASECHK.TRANS64.TRYWAIT P0, [R0+URZ+0x98], R14 ;  /* 0x0000980e000075a7 */ /* 0x0022a400080011ff */
[----:B--2---:R-:W-:Y:S05]  /*af20*/  @!P0 NANOSLEEP.SYNCS 0x989680 ;  /* 0x009896800000895d */ /* 0x004fea0003900000 */
[----:B------:R-:W2:Y:S02]  /*af30*/  @!P0 SYNCS.PHASECHK.TRANS64 P0, [R0+URZ+0x98], R14 ;  /* 0x0000980e000085a7 */ /* 0x000ea400080010ff */
[----:B--2---:R-:W-:Y:S05]  /*af40*/  @!P0 BRA `(.L_x_220) ;  /* 0xfffffffc00f08947 */ /* 0x004fea000383ffff */
[----:B------:R-:W-:Y:S05]  /*af50*/  BRA `(.L_x_221) ;  /* 0xffffffa4001c7947 */ /* 0x000fea000383ffff */
.L_x_89:
[----:B------:R-:W-:-:S07]  /*af60*/  MOV R0, UR7 ;  /* 0x0000000700007c02 */ /* 0x000fce0008000f00 */
.L_x_222:
[----:B-1----:R1:W3:Y:S02]  /*af70*/  SYNCS.PHASECHK.TRANS64.TRYWAIT P0, [R0+URZ+0x80], R32 ;  /* 0x00008020000075a7 */ /* 0x0022e400080011ff */
[----:B---3--:R-:W-:Y:S05]  /*af80*/  @!P0 NANOSLEEP.SYNCS 0x989680 ;  /* 0x009896800000895d */ /* 0x008fea0003900000 */
[----:B------:R-:W3:Y:S02]  /*af90*/  @!P0 SYNCS.PHASECHK.TRANS64 P0, [R0+URZ+0x80], R32 ;  /* 0x00008020000085a7 */ /* 0x000ee400080010ff */
[----:B---3--:R-:W-:Y:S05]  /*afa0*/  @!P0 BRA `(.L_x_222) ;  /* 0xfffffffc00f08947 */ /* 0x008fea000383ffff */
[----:B------:R-:W-:Y:S05]  /*afb0*/  BRA `(.L_x_223) ;  /* 0xffffffa4008c7947 */ /* 0x000fea000383ffff */
.L_x_90:
[----:B-1----:R-:W-:-:S07]  /*afc0*/  MOV R0, UR7 ;  /* 0x0000000700007c02 */ /* 0x002fce0008000f00 */
.L_x_224:
[----:B-1----:R1:W3:Y:S02]  /*afd0*/  SYNCS.PHASECHK.TRANS64.TRYWAIT P0, [R0+URZ+0x88], R32 ;  /* 0x00008820000075a7 */ /* 0x0022e400080011ff */
[----:B---3--:R-:W-:Y:S05]  /*afe0*/  @!P0 NANOSLEEP.SYNCS 0x989680 ;  /* 0x009896800000895d */ /* 0x008fea0003900000 */
[----:B------:R-:W3:Y:S02]  /*aff0*/  @!P0 SYNCS.PHASECHK.TRANS64 P0, [R0+URZ+0x88], R32 ;  /* 0x00008820000085a7 */ /* 0x000ee400080010ff */
[----:B---3--:R-:W-:Y:S05]  /*b000*/  @!P0 BRA `(.L_x_224) ;  /* 0xfffffffc00f08947 */ /* 0x008fea000383ffff */
[----:B------:R-:W-:Y:S05]  /*b010*/  BRA `(.L_x_225) ;  /* 0xffffffa4007c7947 */ /* 0x000fea000383ffff */
.L_x_91:
[----:B------:R-:W-:-:S07]  /*b020*/  MOV R2, UR7 ;  /* 0x0000000700027c02 */ /* 0x000fce0008000f00 */
.L_x_226:
[----:B-1----:R1:W3:Y:S02]  /*b030*/  SYNCS.PHASECHK.TRANS64.TRYWAIT P0, [R2+URZ+0x90], R32 ;  /* 0x00009020020075a7 */ /* 0x0022e400080011ff */
[----:B---3--:R-:W-:Y:S05]  /*b040*/  @!P0 NANOSLEEP.SYNCS 0x989680 ;  /* 0x009896800000895d */ /* 0x008fea0003900000 */
[----:B------:R-:W3:Y:S02]  /*b050*/  @!P0 SYNCS.PHASECHK.TRANS64 P0, [R2+URZ+0x90], R32 ;  /* 0x00009020020085a7 */ /* 0x000ee400080010ff */
[----:B---3--:R-:W-:Y:S05]  /*b060*/  @!P0 BRA `(.L_x_226) ;  /* 0xfffffffc00f08947 */ /* 0x008fea000383ffff */
[----:B------:R-:W-:Y:S05]  /*b070*/  BRA `(.L_x_227) ;  /* 0xffffffa400707947 */ /* 0x000fea000383ffff */
.L_x_93:
[----:B--2---:R2:W4:Y:S02]  /*b080*/  SYNCS.PHASECHK.TRANS64.TRYWAIT P0, [R0+URZ+0xb0], R2 ;  /* 0x0000b002000075a7 */ /* 0x00452400080011ff */
[----:B----4-:R-:W-:Y:S05]  /*b090*/  @!P0 NANOSLEEP.SYNCS 0x989680 ;  /* 0x009896800000895d */ /* 0x010fea0003900000 */
[----:B------:R-:W4:Y:S02]  /*b0a0*/  @!P0 SYNCS.PHASECHK.TRANS64 P0, [R0+URZ+0xb0], R2 ;  /* 0x0000b002000085a7 */ /* 0x000f2400080010ff */
[----:B----4-:R-:W-:Y:S05]  /*b0b0*/  @!P0 BRA `(.L_x_93) ;  /* 0xfffffffc00f08947 */ /* 0x010fea000383ffff */
[----:B------:R-:W-:Y:S05]  /*b0c0*/  BRA `(.L_x_228) ;  /* 0xffffffa800307947 */ /* 0x000fea000383ffff */
.L_x_104:
[----:B-1----:R-:W-:Y:S04]  /*b0d0*/  MOV R2, UR36 ;  /* 0x0000002400027c02 */ /* 0x002fe80008000f00 */
[----:B------:R1:W3:Y:S03]  /*b0e0*/  SYNCS.PHASECHK.TRANS64.TRYWAIT P1, [R2+URZ+0x60], R3 ;  /* 0x00006003020075a7 */ /* 0x0002e600080211ff */
[----:B---3--:R-:W-:Y:S05]  /*b0f0*/  @!P1 NANOSLEEP.SYNCS 0x989680 ;  /* 0x009896800000995d */ /* 0x008fea0003900000 */
[----:B------:R-:W3:Y:S02]  /*b100*/  @!P1 SYNCS.PHASECHK.TRANS64 P1, [R2+URZ+0x60], R3 ;  /* 0x00006003020095a7 */ /* 0x000ee400080210ff */
[----:B---3--:R-:W-:Y:S05]  /*b110*/  @!P1 BRA `(.L_x_104) ;  /* 0xfffffffc00ec9947 */ /* 0x008fea000383ffff */
[----:B------:R-:W-:Y:S05]  /*b120*/  BRA `(.L_x_103) ;  /* 0xffffffb400407947 */ /* 0x000fea000383ffff */
.L_x_106:
[----:B-1----:R1:W4:Y:S02]  /*b130*/  SYNCS.PHASECHK.TRANS64.TRYWAIT P0, [R84+URZ+0xd0], R0 ;  /* 0x0000d000540075a7 */ /* 0x00232400080011ff */
[----:B----4-:R-:W-:Y:S05]  /*b140*/  @!P0 NANOSLEEP.SYNCS 0x989680 ;  /* 0x009896800000895d */ /* 0x010fea0003900000 */
[----:B------:R-:W4:Y:S02]  /*b150*/  @!P0 SYNCS.PHASECHK.TRANS64 P0, [R84+URZ+0xd0], R0 ;  /* 0x0000d000540085a7 */ /* 0x000f2400080010ff */
[----:B----4-:R-:W-:Y:S05]  /*b160*/  @!P0 BRA `(.L_x_106) ;  /* 0xfffffffc00f08947 */ /* 0x010fea000383ffff */
[----:B------:R-:W-:Y:S05]  /*b170*/  BRA `(.L_x_105) ;  /* 0xffffffb400687947 */ /* 0x000fea000383ffff */
.L_x_115:
[----:B-1----:R1:W2:Y:S02]  /*b180*/  SYNCS.PHASECHK.TRANS64.TRYWAIT P0, [R2+URZ+0x60], R0 ;  /* 0x00006000020075a7 */ /* 0x0022a400080011ff */
[----:B--2---:R-:W-:Y:S05]  /*b190*/  @!P0 NANOSLEEP.SYNCS 0x989680 ;  /* 0x009896800000895d */ /* 0x004fea0003900000 */
[----:B------:R-:W2:Y:S02]  /*b1a0*/  @!P0 SYNCS.PHASECHK.TRANS64 P0, [R2+URZ+0x60], R0 ;  /* 0x00006000020085a7 */ /* 0x000ea400080010ff */
[----:B--2---:R-:W-:Y:S05]  /*b1b0*/  @!P0 BRA `(.L_x_115) ;  /* 0xfffffffc00f08947 */ /* 0x004fea000383ffff */
[----:B------:R-:W-:Y:S05]  /*b1c0*/  BRA `(.L_x_114) ;  /* 0xffffffbc00047947 */ /* 0x000fea000383ffff */
.L_x_123:
[----:B-1----:R1:W2:Y:S02]  /*b1d0*/  SYNCS.PHASECHK.TRANS64.TRYWAIT P0, [R0+URZ+0x60], R6 ;  /* 0x00006006000075a7 */ /* 0x0022a400080011ff */
[----:B--2---:R-:W-:Y:S05]  /*b1e0*/  @!P0 NANOSLEEP.SYNCS 0x989680 ;  /* 0x009896800000895d */ /* 0x004fea0003900000 */
[----:B------:R-:W2:Y:S02]  /*b1f0*/  @!P0 SYNCS.PHASECHK.TRANS64 P0, [R0+URZ+0x60], R6 ;  /* 0x00006006000085a7 */ /* 0x000ea400080010ff */
[----:B--2---:R-:W-:Y:S05]  /*b200*/  @!P0 BRA `(.L_x_123) ;  /* 0xfffffffc00f08947 */ /* 0x004fea000383ffff */
[----:B------:R-:W-:Y:S05]  /*b210*/  BRA `(.L_x_122) ;  /* 0xffffffc000c47947 */ /* 0x000fea000383ffff */
.L_x_131:
[----:B-1----:R1:W2:Y:S02]  /*b220*/  SYNCS.PHASECHK.TRANS64.TRYWAIT P0, [R0+URZ+0x60], R6 ;  /* 0x00006006000075a7 */ /* 0x0022a400080011ff */
[----:B--2---:R-:W-:Y:S05]  /*b230*/  @!P0 NANOSLEEP.SYNCS 0x989680 ;  /* 0x009896800000895d */ /* 0x004fea0003900000 */
[----:B------:R-:W2:Y:S02]  /*b240*/  @!P0 SYNCS.PHASECHK.TRANS64 P0, [R0+URZ+0x60], R6 ;  /* 0x00006006000085a7 */ /* 0x000ea400080010ff */
[----:B--2---:R-:W-:Y:S05]  /*b250*/  @!P0 BRA `(.L_x_131) ;  /* 0xfffffffc00f08947 */ /* 0x004fea000383ffff */
[----:B------:R-:W-:Y:S05]  /*b260*/  BRA `(.L_x_130) ;  /* 0xffffffc800887947 */ /* 0x000fea000383ffff */
.L_x_139:
[----:B-1----:R1:W2:Y:S02]  /*b270*/  SYNCS.PHASECHK.TRANS64.TRYWAIT P0, [R0+URZ+0x60], R6 ;  /* 0x00006006000075a7 */ /* 0x0022a400080011ff */
[----:B--2---:R-:W-:Y:S05]  /*b280*/  @!P0 NANOSLEEP.SYNCS 0x989680 ;  /* 0x009896800000895d */ /* 0x004fea0003900000 */
[----:B------:R-:W2:Y:S02]  /*b290*/  @!P0 SYNCS.PHASECHK.TRANS64 P0, [R0+URZ+0x60], R6 ;  /* 0x00006006000085a7 */ /* 0x000ea400080010ff */
[----:B--2---:R-:W-:Y:S05]  /*b2a0*/  @!P0 BRA `(.L_x_139) ;  /* 0xfffffffc00f08947 */ /* 0x004fea000383ffff */
[----:B------:R-:W-:Y:S05]  /*b2b0*/  BRA `(.L_x_138) ;  /* 0xffffffd000587947 */ /* 0x000fea000383ffff */
.L_x_147:
[----:B-1----:R1:W2:Y:S02]  /*b2c0*/  SYNCS.PHASECHK.TRANS64.TRYWAIT P0, [R0+URZ+0x60], R6 ;  /* 0x00006006000075a7 */ /* 0x0022a400080011ff */
[----:B--2---:R-:W-:Y:S05]  /*b2d0*/  @!P0 NANOSLEEP.SYNCS 0x989680 ;  /* 0x009896800000895d */ /* 0x004fea0003900000 */
[----:B------:R-:W2:Y:S02]  /*b2e0*/  @!P0 SYNCS.PHASECHK.TRANS64 P0, [R0+URZ+0x60], R6 ;  /* 0x00006006000085a7 */ /* 0x000ea400080010ff */
[----:B--2---:R-:W-:Y:S05]  /*b2f0*/  @!P0 BRA `(.L_x_147) ;  /* 0xfffffffc00f08947 */ /* 0x004fea000383ffff */
[----:B------:R-:W-:Y:S05]  /*b300*/  BRA `(.L_x_146) ;  /* 0xffffffd800387947 */ /* 0x000fea000383ffff */
.L_x_155:
[----:B-1----:R1:W2:Y:S02]  /*b310*/  SYNCS.PHASECHK.TRANS64.TRYWAIT P0, [R0+URZ+0x60], R6 ;  /* 0x00006006000075a7 */ /* 0x0022a400080011ff */
[----:B--2---:R-:W-:Y:S05]  /*b320*/  @!P0 NANOSLEEP.SYNCS 0x989680 ;  /* 0x009896800000895d */ /* 0x004fea0003900000 */
[----:B------:R-:W2:Y:S02]  /*b330*/  @!P0 SYNCS.PHASECHK.TRANS64 P0, [R0+URZ+0x60], R6 ;  /* 0x00006006000085a7 */ /* 0x000ea400080010ff */
[----:B--2---:R-:W-:Y:S05]  /*b340*/  @!P0 BRA `(.L_x_155) ;  /* 0xfffffffc00f08947 */ /* 0x004fea000383ffff */
[----:B------:R-:W-:Y:S05]  /*b350*/  BRA `(.L_x_154) ;  /* 0xffffffe0000c7947 */ /* 0x000fea000383ffff */
.L_x_163:
[----:B-1----:R1:W2:Y:S02]  /*b360*/  SYNCS.PHASECHK.TRANS64.TRYWAIT P0, [R0+URZ+0x60], R88 ;  /* 0x00006058000075a7 */ /* 0x0022a400080011ff */
[----:B--2---:R-:W-:Y:S05]  /*b370*/  @!P0 NANOSLEEP.SYNCS 0x989680 ;  /* 0x009896800000895d */ /* 0x004fea0003900000 */
[----:B------:R-:W2:Y:S02]  /*b380*/  @!P0 SYNCS.PHASECHK.TRANS64 P0, [R0+URZ+0x60], R88 ;  /* 0x00006058000085a7 */ /* 0x000ea400080010ff */
[----:B--2---:R-:W-:Y:S05]  /*b390*/  @!P0 BRA `(.L_x_163) ;  /* 0xfffffffc00f08947 */ /* 0x004fea000383ffff */
[----:B------:R-:W-:Y:S05]  /*b3a0*/  BRA `(.L_x_162) ;  /* 0xffffffe400e07947 */ /* 0x000fea000383ffff */
        .weak           $__internal_0_$__cuda_sm10x_tcgen05_guardrail_trap_col_being_dealloced_not_returned_by_alloc
        .type           $__internal_0_$__cuda_sm10x_tcgen05_guardrail_trap_col_being_dealloced_not_returned_by_alloc,@function
        .size           $__internal_0_$__cuda_sm10x_tcgen05_guardrail_trap_col_being_dealloced_not_returned_by_alloc,($__internal_1_$__cuda_sm10x_tcgen05_guardrail_trap_phase_invalid_during_alloc - $__internal_0_$__cuda_sm10x_tcgen05_guardrail_trap_col_being_dealloced_not_returned_by_alloc)
$__internal_0_$__cuda_sm10x_tcgen05_guardrail_trap_col_being_dealloced_not_returned_by_alloc:
[----:B------:R-:W-:Y:S05]  /*b3b0*/  BPT.TRAP 0x1 ;  /* 0x000000040000795c */ /* 0x000fea0000300000 */
[----:B------:R-:W-:-:S04]  /*b3c0*/  HFMA2 R3, -RZ, RZ, 0, 0 ;  /* 0x00000000ff037431 */ /* 0x000fc800000001ff */
[----:B------:R-:W-:Y:S05]  /*b3d0*/  RET.REL.NODEC R2 `(_ZN7cutlass13device_kernelINS_4gemm6kernel13GemmUniversalIN4cute5tupleIJiiiiEEENS1_10collective13CollectiveMmaINS1_35MainloopSm100TmaUmmaWarpSpecializedILi6ELi2ELi4ENS5_IJNS4_1CILi1EEESB_SB_EEEEENS5_IJNSA_ILi128EEESE_NSA_ILi32EEEEEEfNS5_IJSB_llEEEfSH_NS4_8TiledMMAINS4_8MMA_AtomIJNS4_17SM100_MMA_TF32_SSINS_10tfloat32_tESL_fLi128ELi128ELNS4_4UMMA5MajorE1ELSN_1ELNSM_7ScaleInE0ELSO_0EEEEEENS4_6LayoutISC_NS5_IJNSA_ILi0EEESS_SS_EEEEENS5_IJNS4_10UnderscoreESV_SV_EEEEENS4_13SM90_TMA_LOADENS4_14ComposedLayoutINS4_7SwizzleILi2ELi5ELi2EEENS4_18smem_ptr_flag_bitsILi32EEENSR_INS5_IJSF_NSA_ILi4EEEEEENS5_IJSB_SF_EEEEEEEvNS4_8identityESY_S18_vS19_EENS_8epilogue10collective18CollectiveEpilogueINS1B_23Sm100TmaWarpSpecializedILi4ELi2ELi16ELb1ELb0EEEJSG_NS5_IJNSR_ISE_SB_EENSR_INSA_ILi16EEESB_EEEEEfNS5_IJlSB_lEEEfS1K_NS1B_6fusion15FusionCallbacksIS1F_NS1L_17LinearCombinationIffffLNS_15FloatRoundStyleE2EEESG_S1J_JEEENS4_5SM1004TMEM4LOAD26SM100_TMEM_LOAD_32dp32b16xESY_NSZ_INS10_ILi2ELi4ELi3EEES13_NSR_INS5_IJNSA_ILi8EEES1H_EEENS5_IJS1H_SB_EEEEEEENS4_39AutoVectorizingCopyWithAssumedAlignmentILi128EEENS4_14SM90_TMA_STOREES20_S22_S22_EEEvvEEEEvNT_6ParamsE) ;  /* 0xffffff4c02087950 */ /* 0x000fea0003c3ffff */
        .weak           $__internal_1_$__cuda_sm10x_tcgen05_guardrail_trap_phase_invalid_during_alloc
        .type           $__internal_1_$__cuda_sm10x_tcgen05_guardrail_trap_phase_invalid_during_alloc,@function
        .size           $__internal_1_$__cuda_sm10x_tcgen05_guardrail_trap_phase_invalid_during_alloc,($__internal_2_$__cuda_sm10x_tcgen05_guardrail_trap_unallocated_columns_being_dealloced - $__internal_1_$__cuda_sm10x_tcgen05_guardrail_trap_phase_invalid_during_alloc)
$__internal_1_$__cuda_sm10x_tcgen05_guardrail_trap_phase_invalid_during_alloc:
[----:B------:R-:W-:Y:S05]  /*b3e0*/  BPT.TRAP 0x1 ;  /* 0x000000040000795c */ /* 0x000fea0000300000 */
[----:B------:R-:W-:-:S04]  /*b3f0*/  MOV R3, 0x0 ;  /* 0x0000000000037802 */ /* 0x000fc80000000f00 */
[----:B------:R-:W-:Y:S05]  /*b400*/  RET.REL.NODEC R2 `(_ZN7cutlass13device_kernelINS_4gemm6kernel13GemmUniversalIN4cute5tupleIJiiiiEEENS1_10collective13CollectiveMmaINS1_35MainloopSm100TmaUmmaWarpSpecializedILi6ELi2ELi4ENS5_IJNS4_1CILi1EEESB_SB_EEEEENS5_IJNSA_ILi128EEESE_NSA_ILi32EEEEEEfNS5_IJSB_llEEEfSH_NS4_8TiledMMAINS4_8MMA_AtomIJNS4_17SM100_MMA_TF32_SSINS_10tfloat32_tESL_fLi128ELi128ELNS4_4UMMA5MajorE1ELSN_1ELNSM_7ScaleInE0ELSO_0EEEEEENS4_6LayoutISC_NS5_IJNSA_ILi0EEESS_SS_EEEEENS5_IJNS4_10UnderscoreESV_SV_EEEEENS4_13SM90_TMA_LOADENS4_14ComposedLayoutINS4_7SwizzleILi2ELi5ELi2EEENS4_18smem_ptr_flag_bitsILi32EEENSR_INS5_IJSF_NSA_ILi4EEEEEENS5_IJSB_SF_EEEEEEEvNS4_8identityESY_S18_vS19_EENS_8epilogue10collective18CollectiveEpilogueINS1B_23Sm100TmaWarpSpecializedILi4ELi2ELi16ELb1ELb0EEEJSG_NS5_IJNSR_ISE_SB_EENSR_INSA_ILi16EEESB_EEEEEfNS5_IJlSB_lEEEfS1K_NS1B_6fusion15FusionCallbacksIS1F_NS1L_17LinearCombinationIffffLNS_15FloatRoundStyleE2EEESG_S1J_JEEENS4_5SM1004TMEM4LOAD26SM100_TMEM_LOAD_32dp32b16xESY_NSZ_INS10_ILi2ELi4ELi3EEES13_NSR_INS5_IJNSA_ILi8EEES1H_EEENS5_IJS1H_SB_EEEEEEENS4_39AutoVectorizingCopyWithAssumedAlignmentILi128EEENS4_14SM90_TMA_STOREES20_S22_S22_EEEvvEEEEvNT_6ParamsE) ;  /* 0xffffff4802fc7950 */ /* 0x000fea0003c3ffff */
        .weak           $__internal_2_$__cuda_sm10x_tcgen05_guardrail_trap_unallocated_columns_being_dealloced
        .type           $__internal_2_$__cuda_sm10x_tcgen05_guardrail_trap_unallocated_columns_being_dealloced,@function
        .size           $__internal_2_$__cuda_sm10x_tcgen05_guardrail_trap_unallocated_columns_being_dealloced,(.L_x_230 - $__internal_2_$__cuda_sm10x_tcgen05_guardrail_trap_unallocated_columns_being_dealloced)
$__internal_2_$__cuda_sm10x_tcgen05_guardrail_trap_unallocated_columns_being_dealloced:
[----:B------:R-:W-:Y:S05]  /*b410*/  BPT.TRAP 0x1 ;  /* 0x000000040000795c */ /* 0x000fea0000300000 */
[----:B------:R-:W-:-:S04]  /*b420*/  HFMA2 R3, -RZ, RZ, 0, 0 ;  /* 0x00000000ff037431 */ /* 0x000fc800000001ff */
[----:B------:R-:W-:Y:S05]  /*b430*/  RET.REL.NODEC R2 `(_ZN7cutlass13device_kernelINS_4gemm6kernel13GemmUniversalIN4cute5tupleIJiiiiEEENS1_10collective13CollectiveMmaINS1_35MainloopSm100TmaUmmaWarpSpecializedILi6ELi2ELi4ENS5_IJNS4_1CILi1EEESB_SB_EEEEENS5_IJNSA_ILi128EEESE_NSA_ILi32EEEEEEfNS5_IJSB_llEEEfSH_NS4_8TiledMMAINS4_8MMA_AtomIJNS4_17SM100_MMA_TF32_SSINS_10tfloat32_tESL_fLi128ELi128ELNS4_4UMMA5MajorE1ELSN_1ELNSM_7ScaleInE0ELSO_0EEEEEENS4_6LayoutISC_NS5_IJNSA_ILi0EEESS_SS_EEEEENS5_IJNS4_10UnderscoreESV_SV_EEEEENS4_13SM90_TMA_LOADENS4_14ComposedLayoutINS4_7SwizzleILi2ELi5ELi2EEENS4_18smem_ptr_flag_bitsILi32EEENSR_INS5_IJSF_NSA_ILi4EEEEEENS5_IJSB_SF_EEEEEEEvNS4_8identityESY_S18_vS19_EENS_8epilogue10collective18CollectiveEpilogueINS1B_23Sm100TmaWarpSpecializedILi4ELi2ELi16ELb1ELb0EEEJSG_NS5_IJNSR_ISE_SB_EENSR_INSA_ILi16EEESB_EEEEEfNS5_IJlSB_lEEEfS1K_NS1B_6fusion15FusionCallbacksIS1F_NS1L_17LinearCombinationIffffLNS_15FloatRoundStyleE2EEESG_S1J_JEEENS4_5SM1004TMEM4LOAD26SM100_TMEM_LOAD_32dp32b16xESY_NSZ_INS10_ILi2ELi4ELi3EEES13_NSR_INS5_IJNSA_ILi8EEES1H_EEENS5_IJS1H_SB_EEEEEEENS4_39AutoVectorizingCopyWithAssumedAlignmentILi128EEENS4_14SM90_TMA_STOREES20_S22_S22_EEEvvEEEEvNT_6ParamsE) ;  /* 0xffffff4802f07950 */ /* 0x000fea0003c3ffff */
.L_x_229:
[----:B------:R-:W-:-:S00]  /*b440*/  BRA `(.L_x_229) ;  /* 0xfffffffc00fc7947 */ /* 0x000fc0000383ffff */
[----:B------:R-:W-:-:S00]  /*b450*/  NOP ;  /* 0x0000000000007918 */ /* 0x000fc00000000000 */
        /* <DEDUP_REMOVED lines=10> */
.L_x_230:


//--------------------- .nv.global.init           --------------------------
	.section	.nv.global.init,"aw",@progbits
.nv.global.init:
	.type		$str$27,@object
	.size		$str$27,($str$28 - $str$27)
$str$27:
        /*0000*/ 	.byte	0x28, 0x61, 0x64, 0x64, 0x72, 0x65, 0x73, 0x73, 0x20, 0x26, 0x20, 0x6d, 0x61, 0x73, 0x6b, 0x29
        /*0010*/ 	.byte	0x20, 0x3d, 0x3d, 0x20, 0x30, 0x00
	.type		$str$28,@object
	.size		$str$28,($str$26 - $str$28)
$str$28:
        /*0016*/ 	.byte	0x2f, 0x74, 0x6d, 0x70, 0x2f, 0x63, 0x75, 0x74, 0x6c, 0x61, 0x73, 0x73, 0x5f, 0x73, 0x77, 0x65
        /*0026*/ 	.byte	0x65, 0x70, 0x5f, 0x73, 0x72, 0x63, 0x2f, 0x69, 0x6e, 0x63, 0x6c, 0x75, 0x64, 0x65, 0x2f, 0x63
        /*0036*/ 	.byte	0x75, 0x74, 0x65, 0x2f, 0x70, 0x6f, 0x69, 0x6e, 0x74, 0x65, 0x72, 0x5f, 0x66, 0x6c, 0x61, 0x67
        /*0046*/ 	.byte	0x67, 0x65, 0x64, 0x2e, 0x68, 0x70, 0x70, 0x00
	.type		$str$26,@object
	.size		$str$26,($str$25 - $str$26)
$str$26:
        /*004e*/ 	.byte	0x2f, 0x74, 0x6d, 0x70, 0x2f, 0x63, 0x75, 0x74, 0x6c, 0x61, 0x73, 0x73, 0x5f, 0x73, 0x77, 0x65
        /*005e*/ 	.byte	0x65, 0x70, 0x5f, 0x73, 0x72, 0x63, 0x2f, 0x69, 0x6e, 0x63, 0x6c, 0x75, 0x64, 0x65, 0x2f, 0x63
        /*006e*/ 	.byte	0x75, 0x74, 0x65, 0x2f, 0x61, 0x74, 0x6f, 0x6d, 0x2f, 0x63, 0x6f, 0x70, 0x79, 0x5f, 0x74, 0x72
        /*007e*/ 	.byte	0x61, 0x69, 0x74, 0x73, 0x5f, 0x73, 0x6d, 0x31, 0x30, 0x30, 0x2e, 0x68, 0x70, 0x70, 0x00
	.type		$str$25,@object
	.size		$str$25,(__unnamed_1 - $str$25)
$str$25:
        /*008d*/ 	.byte	0x28, 0x28, 0x75, 0x69, 0x6e, 0x74, 0x33, 0x32, 0x5f, 0x74, 0x28, 0x74, 0x68, 0x72, 0x65, 0x61
        /*009d*/ 	.byte	0x64, 0x49, 0x64, 0x78, 0x2e, 0x78, 0x29, 0x20, 0x2f, 0x20, 0x33, 0x32, 0x29, 0x20, 0x25, 0x20
        /*00ad*/ 	.byte	0x34, 0x29, 0x20, 0x3d, 0x3d, 0x20, 0x28, 0x28, 0x28, 0x74, 0x6d, 0x65, 0x6d, 0x5f, 0x61, 0x64
        /*00bd*/ 	.byte	0x64, 0x72, 0x20, 0x3e, 0x3e, 0x20, 0x31, 0x36, 0x29, 0x20, 0x2f, 0x20, 0x33, 0x32, 0x29, 0x20
        /*00cd*/ 	.byte	0x25, 0x20, 0x34, 0x29, 0x00
	.type		__unnamed_1,@object
	.size		__unnamed_1,(__unnamed_2 - __unnamed_1)
__unnamed_1:
        /*00d2*/ 	.byte	0x61, 0x75, 0x74, 0x6f, 0x20, 0x63, 0x75, 0x74, 0x65, 0x3a, 0x3a, 0x61, 0x73, 0x5f, 0x70, 0x6f
        /* <DEDUP_REMOVED lines=23> */
        /*0252*/ 	.byte	0x43, 0x3c, 0x32, 0x30, 0x34, 0x38, 0x3e, 0x3e, 0x3e, 0x3e, 0x5d, 0x00
	.type		__unnamed_2,@object
	.size		__unnamed_2,(.L_2 - __unnamed_2)
__unnamed_2:
        /* <DEDUP_REMOVED lines=42> */
        /*04fe*/ 	.byte	0x3e, 0x5d, 0x00
.L_2:


//--------------------- .nv.shared._ZN7cutlass13device_kernelINS_4gemm6kernel13GemmUniversalIN4cute5tupleIJiiiiEEENS1_10collective13CollectiveMmaINS1_35MainloopSm100TmaUmmaWarpSpecializedILi6ELi2ELi4ENS5_IJNS4_1CILi1EEESB_SB_EEEEENS5_IJNSA_ILi128EEESE_NSA_ILi32EEEEEEfNS5_IJSB_llEEEfSH_NS4_8TiledMMAINS4_8MMA_AtomIJNS4_17SM100_MMA_TF32_SSINS_10tfloat32_tESL_fLi128ELi128ELNS4_4UMMA5MajorE1ELSN_1ELNSM_7ScaleInE0ELSO_0EEEEEENS4_6LayoutISC_NS5_IJNSA_ILi0EEESS_SS_EEEEENS5_IJNS4_10UnderscoreESV_SV_EEEEENS4_13SM90_TMA_LOADENS4_14ComposedLayoutINS4_7SwizzleILi2ELi5ELi2EEENS4_18smem_ptr_flag_bitsILi32EEENSR_INS5_IJSF_NSA_ILi4EEEEEENS5_IJSB_SF_EEEEEEEvNS4_8identityESY_S18_vS19_EENS_8epilogue10collective18CollectiveEpilogueINS1B_23Sm100TmaWarpSpecializedILi4ELi2ELi16ELb1ELb0EEEJSG_NS5_IJNSR_ISE_SB_EENSR_INSA_ILi16EEESB_EEEEEfNS5_IJlSB_lEEEfS1K_NS1B_6fusion15FusionCallbacksIS1F_NS1L_17LinearCombinationIffffLNS_15FloatRoundStyleE2EEESG_S1J_JEEENS4_5SM1004TMEM4LOAD26SM100_TMEM_LOAD_32dp32b16xESY_NSZ_INS10_ILi2ELi4ELi3EEES13_NSR_INS5_IJNSA_ILi8EEES1H_EEENS5_IJS1H_SB_EEEEEEENS4_39AutoVectorizingCopyWithAssumedAlignmentILi128EEENS4_14SM90_TMA_STOREES20_S22_S22_EEEvvEEEEvNT_6ParamsE --------------------------
	.section	.nv.shared._ZN7cutlass13device_kernelINS_4gemm6kernel13GemmUniversalIN4cute5tupleIJiiiiEEENS1_10collective13CollectiveMmaINS1_35MainloopSm100TmaUmmaWarpSpecializedILi6ELi2ELi4ENS5_IJNS4_1CILi1EEESB_SB_EEEEENS5_IJNSA_ILi128EEESE_NSA_ILi32EEEEEEfNS5_IJSB_llEEEfSH_NS4_8TiledMMAINS4_8MMA_AtomIJNS4_17SM100_MMA_TF32_SSINS_10tfloat32_tESL_fLi128ELi128ELNS4_4UMMA5MajorE1ELSN_1ELNSM_7ScaleInE0ELSO_0EEEEEENS4_6LayoutISC_NS5_IJNSA_ILi0EEESS_SS_EEEEENS5_IJNS4_10UnderscoreESV_SV_EEEEENS4_13SM90_TMA_LOADENS4_14ComposedLayoutINS4_7SwizzleILi2ELi5ELi2EEENS4_18smem_ptr_flag_bitsILi32EEENSR_INS5_IJSF_NSA_ILi4EEEEEENS5_IJSB_SF_EEEEEEEvNS4_8identityESY_S18_vS19_EENS_8epilogue10collective18CollectiveEpilogueINS1B_23Sm100TmaWarpSpecializedILi4ELi2ELi16ELb1ELb0EEEJSG_NS5_IJNSR_ISE_SB_EENSR_INSA_ILi16EEESB_EEEEEfNS5_IJlSB_lEEEfS1K_NS1B_6fusion15FusionCallbacksIS1F_NS1L_17LinearCombinationIffffLNS_15FloatRoundStyleE2EEESG_S1J_JEEENS4_5SM1004TMEM4LOAD26SM100_TMEM_LOAD_32dp32b16xESY_NSZ_INS10_ILi2ELi4ELi3EEES13_NSR_INS5_IJNSA_ILi8EEES1H_EEENS5_IJS1H_SB_EEEEEEENS4_39AutoVectorizingCopyWithAssumedAlignmentILi128EEENS4_14SM90_TMA_STOREES20_S22_S22_EEEvvEEEEvNT_6ParamsE,"aw",@nobits
	.sectionflags	@""
	.align	16
	.zero		1024


//--------------------- .nv.shared.reserved.0     --------------------------
	.section	.nv.shared.reserved.0,"aw",@nobits
	.weak		__nv_reservedSMEM_offset_0_alias
	.size		__nv_reservedSMEM_offset_0_alias, 0, 64
	.other		__nv_reservedSMEM_offset_0_alias,@"STO_CUDA_RESERVED_SHARED STV_DEFAULT"
__nv_reservedSMEM_offset_0_alias:
	.zero		0
.nv.shared.reserved.0:
	.zero		64
	.weak		__nv_reservedSMEM_tcgen05_partition
	.type		__nv_reservedSMEM_tcgen05_partition,@object
	.size		__nv_reservedSMEM_tcgen05_partition,(.L_0 - __nv_reservedSMEM_tcgen05_partition)
__nv_reservedSMEM_tcgen05_partition:
	.zero		32
.L_0:


//--------------------- .nv.global                --------------------------
	.section	.nv.global,"aw",@nobits
.nv.global:
	.type		_ZN40_INTERNAL_2428c271_4_k_cu_70c8648a_364914cute1_E,@object
	.size		_ZN40_INTERNAL_2428c271_4_k_cu_70c8648a_364914cute1_E,(_ZN40_INTERNAL_2428c271_4_k_cu_70c8648a_364914cuda3std3__45__cpo6cbeginE - _ZN40_INTERNAL_2428c271_4_k_cu_70c8648a_364914cute1_E)
_ZN40_INTERNAL_2428c271_4_k_cu_70c8648a_364914cute1_E:
	.zero		1
	.type		_ZN40_INTERNAL_2428c271_4_k_cu_70c8648a_364914cuda3std3__45__cpo6cbeginE,@object
	.size		_ZN40_INTERNAL_2428c271_4_k_cu_70c8648a_364914cuda3std3__45__cpo6cbeginE,(_ZN40_INTERNAL_2428c271_4_k_cu_70c8648a_364914cuda3std3__48in_placeE - _ZN40_INTERNAL_2428c271_4_k_cu_70c8648a_364914cuda3std3__45__cpo6cbeginE)
_ZN40_INTERNAL_2428c271_4_k_cu_70c8648a_364914cuda3std3__45__cpo6cbeginE:
	.zero		1
	.type		_ZN40_INTERNAL_2428c271_4_k_cu_70c8648a_364914cuda3std3__48in_placeE,@object
	.size		_ZN40_INTERNAL_2428c271_4_k_cu_70c8648a_364914cuda3std3__48in_placeE,(_ZN40_INTERNAL_2428c271_4_k_cu_70c8648a_364914cuda3std6ranges3__45__cpo9iter_moveE - _ZN40_INTERNAL_2428c271_4_k_cu_70c8648a_364914cuda3std3__48in_placeE)
_ZN40_INTERNAL_2428c271_4_k_cu_70c8648a_364914cuda3std3__48in_placeE:
	.zero		1
	.type		_ZN40_INTERNAL_2428c271_4_k_cu_70c8648a_364914cuda3std6ranges3__45__cpo9iter_moveE,@object
	.size		_ZN40_INTERNAL_2428c271_4_k_cu_70c8648a_364914cuda3std6ranges3__45__cpo9iter_moveE,(_ZN40_INTERNAL_2428c271_4_k_cu_70c8648a_364914cuda3std3__45__cpo5beginE - _ZN40_INTERNAL_2428c271_4_k_cu_70c8648a_364914cuda3std6ranges3__45__cpo9iter_moveE)
_ZN40_INTERNAL_2428c271_4_k_cu_70c8648a_364914cuda3std6ranges3__45__cpo9iter_moveE:
	.zero		1
	.type		_ZN40_INTERNAL_2428c271_4_k_cu_70c8648a_364914cuda3std3__45__cpo5beginE,@object
	.size		_ZN40_INTERNAL_2428c271_4_k_cu_70c8648a_364914cuda3std3__45__cpo5beginE,(_ZN40_INTERNAL_2428c271_4_k_cu_70c8648a_364914cuda3std3__442_GLOBAL__N__2428c271_4_k_cu_70c8648a_364916ignoreE - _ZN40_INTERNAL_2428c271_4_k_cu_70c8648a_364914cuda3std3__45__cpo5beginE)
_ZN40_INTERNAL_2428c271_4_k_cu_70c8648a_364914cuda3std3__45__cpo5beginE:
	.zero		1
	.type		_ZN40_INTERNAL_2428c271_4_k_cu_70c8648a_364914cuda3std3__442_GLOBAL__N__2428c271_4_k_cu_70c8648a_364916ignoreE,@object
	.size		_ZN40_INTERNAL_2428c271_4_k_cu_70c8648a_364914cuda3std3__442_GLOBAL__N__2428c271_4_k_cu_70c8648a_364916ignoreE,(_ZN40_INTERNAL_2428c271_4_k_cu_70c8648a_364914cute7productE - _ZN40_INTERNAL_2428c271_4_k_cu_70c8648a_364914cuda3std3__442_GLOBAL__N__2428c271_4_k_cu_70c8648a_364916ignoreE)
_ZN40_INTERNAL_2428c271_4_k_cu_70c8648a_364914cuda3std3__442_GLOBAL__N__2428c271_4_k_cu_70c8648a_364916ignoreE:
	.zero		1
	.type		_ZN40_INTERNAL_2428c271_4_k_cu_70c8648a_364914cute7productE,@object
	.size		_ZN40_INTERNAL_2428c271_4_k_cu_70c8648a_364914cute7productE,(_ZN40_INTERNAL_2428c271_4_k_cu_70c8648a_364914cuda3std3__45__cpo3endE - _ZN40_INTERNAL_2428c271_4_k_cu_70c8648a_364914cute7productE)
_ZN40_INTERNAL_2428c271_4_k_cu_70c8648a_364914cute7productE:
	.zero		1
	.type		_ZN40_INTERNAL_2428c271_4_k_cu_70c8648a_364914cuda3std3__45__cpo3endE,@object
	.size		_ZN40_INTERNAL_2428c271_4_k_cu_70c8648a_364914cuda3std3__45__cpo3endE,(_ZN40_INTERNAL_2428c271_4_k_cu_70c8648a_364914cuda3std3__419piecewise_constructE - _ZN40_INTERNAL_2428c271_4_k_cu_70c8648a_364914cuda3std3__45__cpo3endE)
_ZN40_INTERNAL_2428c271_4_k_cu_70c8648a_364914cuda3std3__45__cpo3endE:
	.zero		1
	.type		_ZN40_INTERNAL_2428c271_4_k_cu_70c8648a_364914cuda3std3__419piecewise_constructE,@object
	.size		_ZN40_INTERNAL_2428c271_4_k_cu_70c8648a_364914cuda3std3__419piecewise_constructE,(_ZN40_INTERNAL_2428c271_4_k_cu_70c8648a_364914cuda3std3__45__cpo4cendE - _ZN40_INTERNAL_2428c271_4_k_cu_70c8648a_364914cuda3std3__419piecewise_constructE)
_ZN40_INTERNAL_2428c271_4_k_cu_70c8648a_364914cuda3std3__419piecewise_constructE:
	.zero		1
	.type		_ZN40_INTERNAL_2428c271_4_k_cu_70c8648a_364914cuda3std3__45__cpo4cendE,@object
	.size		_ZN40_INTERNAL_2428c271_4_k_cu_70c8648a_364914cuda3std3__45__cpo4cendE,(_ZN40_INTERNAL_2428c271_4_k_cu_70c8648a_364914cuda3std6ranges3__45__cpo4swapE - _ZN40_INTERNAL_2428c271_4_k_cu_70c8648a_364914cuda3std3__45__cpo4cendE)
_ZN40_INTERNAL_2428c271_4_k_cu_70c8648a_364914cuda3std3__45__cpo4cendE:
	.zero		1
	.type		_ZN40_INTERNAL_2428c271_4_k_cu_70c8648a_364914cuda3std6ranges3__45__cpo4swapE,@object
	.size		_ZN40_INTERNAL_2428c271_4_k_cu_70c8648a_364914cuda3std6ranges3__45__cpo4swapE,(.L_10 - _ZN40_INTERNAL_2428c271_4_k_cu_70c8648a_364914cuda3std6ranges3__45__cpo4swapE)
_ZN40_INTERNAL_2428c271_4_k_cu_70c8648a_364914cuda3std6ranges3__45__cpo4swapE:
	.zero		1
.L_10:


//--------------------- .nv.constant0._ZN7cutlass13device_kernelINS_4gemm6kernel13GemmUniversalIN4cute5tupleIJiiiiEEENS1_10collective13CollectiveMmaINS1_35MainloopSm100TmaUmmaWarpSpecializedILi6ELi2ELi4ENS5_IJNS4_1CILi1EEESB_SB_EEEEENS5_IJNSA_ILi128EEESE_NSA_ILi32EEEEEEfNS5_IJSB_llEEEfSH_NS4_8TiledMMAINS4_8MMA_AtomIJNS4_17SM100_MMA_TF32_SSINS_10tfloat32_tESL_fLi128ELi128ELNS4_4UMMA5MajorE1ELSN_1ELNSM_7ScaleInE0ELSO_0EEEEEENS4_6LayoutISC_NS5_IJNSA_ILi0EEESS_SS_EEEEENS5_IJNS4_10UnderscoreESV_SV_EEEEENS4_13SM90_TMA_LOADENS4_14ComposedLayoutINS4_7SwizzleILi2ELi5ELi2EEENS4_18smem_ptr_flag_bitsILi32EEENSR_INS5_IJSF_NSA_ILi4EEEEEENS5_IJSB_SF_EEEEEEEvNS4_8identityESY_S18_vS19_EENS_8epilogue10collective18CollectiveEpilogueINS1B_23Sm100TmaWarpSpecializedILi4ELi2ELi16ELb1ELb0EEEJSG_NS5_IJNSR_ISE_SB_EENSR_INSA_ILi16EEESB_EEEEEfNS5_IJlSB_lEEEfS1K_NS1B_6fusion15FusionCallbacksIS1F_NS1L_17LinearCombinationIffffLNS_15FloatRoundStyleE2EEESG_S1J_JEEENS4_5SM1004TMEM4LOAD26SM100_TMEM_LOAD_32dp32b16xESY_NSZ_INS10_ILi2ELi4ELi3EEES13_NSR_INS5_IJNSA_ILi8EEES1H_EEENS5_IJS1H_SB_EEEEEEENS4_39AutoVectorizingCopyWithAssumedAlignmentILi128EEENS4_14SM90_TMA_STOREES20_S22_S22_EEEvvEEEEvNT_6ParamsE --------------------------
	.section	.nv.constant0._ZN7cutlass13device_kernelINS_4gemm6kernel13GemmUniversalIN4cute5tupleIJiiiiEEENS1_10collective13CollectiveMmaINS1_35MainloopSm100TmaUmmaWarpSpecializedILi6ELi2ELi4ENS5_IJNS4_1CILi1EEESB_SB_EEEEENS5_IJNSA_ILi128EEESE_NSA_ILi32EEEEEEfNS5_IJSB_llEEEfSH_NS4_8TiledMMAINS4_8MMA_AtomIJNS4_17SM100_MMA_TF32_SSINS_10tfloat32_tESL_fLi128ELi128ELNS4_4UMMA5MajorE1ELSN_1ELNSM_7ScaleInE0ELSO_0EEEEEENS4_6LayoutISC_NS5_IJNSA_ILi0EEESS_SS_EEEEENS5_IJNS4_10UnderscoreESV_SV_EEEEENS4_13SM90_TMA_LOADENS4_14ComposedLayoutINS4_7SwizzleILi2ELi5ELi2EEENS4_18smem_ptr_flag_bitsILi32EEENSR_INS5_IJSF_NSA_ILi4EEEEEENS5_IJSB_SF_EEEEEEEvNS4_8identityESY_S18_vS19_EENS_8epilogue10collective18CollectiveEpilogueINS1B_23Sm100TmaWarpSpecializedILi4ELi2ELi16ELb1ELb0EEEJSG_NS5_IJNSR_ISE_SB_EENSR_INSA_ILi16EEESB_EEEEEfNS5_IJlSB_lEEEfS1K_NS1B_6fusion15FusionCallbacksIS1F_NS1L_17LinearCombinationIffffLNS_15FloatRoundStyleE2EEESG_S1J_JEEENS4_5SM1004TMEM4LOAD26SM100_TMEM_LOAD_32dp32b16xESY_NSZ_INS10_ILi2ELi4ELi3EEES13_NSR_INS5_IJNSA_ILi8EEES1H_EEENS5_IJS1H_SB_EEEEEEENS4_39AutoVectorizingCopyWithAssumedAlignmentILi128EEENS4_14SM90_TMA_STOREES20_S22_S22_EEEvvEEEEvNT_6ParamsE,"a",@progbits
	.sectionflags	@""
	.align	4
.nv.constant0._ZN7cutlass13device_kernelINS_4gemm6kernel13GemmUniversalIN4cute5tupleIJiiiiEEENS1_10collective13CollectiveMmaINS1_35MainloopSm100TmaUmmaWarpSpecializedILi6ELi2ELi4ENS5_IJNS4_1CILi1EEESB_SB_EEEEENS5_IJNSA_ILi128EEESE_NSA_ILi32EEEEEEfNS5_IJSB_llEEEfSH_NS4_8TiledMMAINS4_8MMA_AtomIJNS4_17SM100_MMA_TF32_SSINS_10tfloat32_tESL_fLi128ELi128ELNS4_4UMMA5MajorE1ELSN_1ELNSM_7ScaleInE0ELSO_0EEEEEENS4_6LayoutISC_NS5_IJNSA_ILi0EEESS_SS_EEEEENS5_IJNS4_10UnderscoreESV_SV_EEEEENS4_13SM90_TMA_LOADENS4_14ComposedLayoutINS4_7SwizzleILi2ELi5ELi2EEENS4_18smem_ptr_flag_bitsILi32EEENSR_INS5_IJSF_NSA_ILi4EEEEEENS5_IJSB_SF_EEEEEEEvNS4_8identityESY_S18_vS19_EENS_8epilogue10collective18CollectiveEpilogueINS1B_23Sm100TmaWarpSpecializedILi4ELi2ELi16ELb1ELb0EEEJSG_NS5_IJNSR_ISE_SB_EENSR_INSA_ILi16EEESB_EEEEEfNS5_IJlSB_lEEEfS1K_NS1B_6fusion15FusionCallbacksIS1F_NS1L_17LinearCombinationIffffLNS_15FloatRoundStyleE2EEESG_S1J_JEEENS4_5SM1004TMEM4LOAD26SM100_TMEM_LOAD_32dp32b16xESY_NSZ_INS10_ILi2ELi4ELi3EEES13_NSR_INS5_IJNSA_ILi8EEES1H_EEENS5_IJS1H_SB_EEEEEEENS4_39AutoVectorizingCopyWithAssumedAlignmentILi128EEENS4_14SM90_TMA_STOREES20_S22_S22_EEEvvEEEEvNT_6ParamsE:
	.zero		2944


//--------------------- SYMBOLS --------------------------

	.type		.nv.reservedSmem.offset0,@object
	.size		.nv.reservedSmem.offset0,0x4
	.type		.nv.reservedSmem.cap,@object
	.size		.nv.reservedSmem.cap,0x4
	.type		__assertfail,@function
